//
// Generated by NVIDIA NVVM Compiler
//
// Compiler Build ID: CL-36424714
// Cuda compilation tools, release 13.0, V13.0.88
// Based on NVVM 20.0.0
//

.version 9.0
.target sm_100
.address_size 64

	// .globl	_Z13add_frame_gpuPfS_PhS_S_S_S_S_S_S_
// shared_inv_frame_pose has been demoted
// shared_cam_intrinsics has been demoted

.visible .entry _Z13add_frame_gpuPfS_PhS_S_S_S_S_S_S_(
	.param .u64 .ptr .align 1 _Z13add_frame_gpuPfS_PhS_S_S_S_S_S_S__param_0,
	.param .u64 .ptr .align 1 _Z13add_frame_gpuPfS_PhS_S_S_S_S_S_S__param_1,
	.param .u64 .ptr .align 1 _Z13add_frame_gpuPfS_PhS_S_S_S_S_S_S__param_2,
	.param .u64 .ptr .align 1 _Z13add_frame_gpuPfS_PhS_S_S_S_S_S_S__param_3,
	.param .u64 .ptr .align 1 _Z13add_frame_gpuPfS_PhS_S_S_S_S_S_S__param_4,
	.param .u64 .ptr .align 1 _Z13add_frame_gpuPfS_PhS_S_S_S_S_S_S__param_5,
	.param .u64 .ptr .align 1 _Z13add_frame_gpuPfS_PhS_S_S_S_S_S_S__param_6,
	.param .u64 .ptr .align 1 _Z13add_frame_gpuPfS_PhS_S_S_S_S_S_S__param_7,
	.param .u64 .ptr .align 1 _Z13add_frame_gpuPfS_PhS_S_S_S_S_S_S__param_8,
	.param .u64 .ptr .align 1 _Z13add_frame_gpuPfS_PhS_S_S_S_S_S_S__param_9
)
{
	.reg .pred 	%p<13>;
	.reg .b16 	%rs<4>;
	.reg .b32 	%r<34>;
	.reg .b32 	%f<126>;
	.reg .b64 	%rd<31>;
	// demoted variable
	.shared .align 4 .b8 shared_inv_frame_pose[48];
	// demoted variable
	.shared .align 4 .b8 shared_cam_intrinsics[36];
	ld.param.u64 	%rd2, [_Z13add_frame_gpuPfS_PhS_S_S_S_S_S_S__param_1];
	ld.param.u64 	%rd3, [_Z13add_frame_gpuPfS_PhS_S_S_S_S_S_S__param_2];
	ld.param.u64 	%rd4, [_Z13add_frame_gpuPfS_PhS_S_S_S_S_S_S__param_3];
	ld.param.u64 	%rd5, [_Z13add_frame_gpuPfS_PhS_S_S_S_S_S_S__param_4];
	ld.param.u64 	%rd6, [_Z13add_frame_gpuPfS_PhS_S_S_S_S_S_S__param_5];
	ld.param.u64 	%rd7, [_Z13add_frame_gpuPfS_PhS_S_S_S_S_S_S__param_6];
	ld.param.u64 	%rd8, [_Z13add_frame_gpuPfS_PhS_S_S_S_S_S_S__param_7];
	ld.param.u64 	%rd9, [_Z13add_frame_gpuPfS_PhS_S_S_S_S_S_S__param_8];
	ld.param.u64 	%rd10, [_Z13add_frame_gpuPfS_PhS_S_S_S_S_S_S__param_9];
	cvta.to.global.u64 	%rd11, %rd10;
	ld.global.f32 	%f1, [%rd11];
	ld.global.f32 	%f2, [%rd11+4];
	ld.global.f32 	%f3, [%rd11+8];
	ld.global.f32 	%f4, [%rd11+12];
	ld.global.f32 	%f10, [%rd11+16];
	cvt.rzi.s32.f32 	%r1, %f10;
	mov.u32 	%r6, %ctaid.x;
	mov.u32 	%r7, %ntid.x;
	mov.u32 	%r8, %tid.x;
	mov.u32 	%r9, %ctaid.y;
	mov.u32 	%r10, %ntid.y;
	mov.u32 	%r11, %tid.y;
	mov.u32 	%r12, %ctaid.z;
	mov.u32 	%r13, %ntid.z;
	mov.u32 	%r14, %tid.z;
	add.s32 	%r15, %r9, %r8;
	mad.lo.s32 	%r16, %r6, %r7, %r15;
	add.s32 	%r17, %r12, %r11;
	mad.lo.s32 	%r18, %r16, %r10, %r17;
	mad.lo.s32 	%r2, %r18, %r13, %r14;
	or.b32  	%r19, %r8, %r11;
	or.b32  	%r20, %r19, %r14;
	setp.ne.s32 	%p1, %r20, 0;
	@%p1 bra 	$L__BB0_2;
	cvta.to.global.u64 	%rd12, %rd7;
	cvta.to.global.u64 	%rd13, %rd6;
	ld.global.f32 	%f11, [%rd13];
	st.shared.f32 	[shared_inv_frame_pose], %f11;
	ld.global.f32 	%f12, [%rd13+4];
	st.shared.f32 	[shared_inv_frame_pose+4], %f12;
	ld.global.f32 	%f13, [%rd13+8];
	st.shared.f32 	[shared_inv_frame_pose+8], %f13;
	ld.global.f32 	%f14, [%rd13+12];
	st.shared.f32 	[shared_inv_frame_pose+12], %f14;
	ld.global.f32 	%f15, [%rd13+16];
	st.shared.f32 	[shared_inv_frame_pose+16], %f15;
	ld.global.f32 	%f16, [%rd13+20];
	st.shared.f32 	[shared_inv_frame_pose+20], %f16;
	ld.global.f32 	%f17, [%rd13+24];
	st.shared.f32 	[shared_inv_frame_pose+24], %f17;
	ld.global.f32 	%f18, [%rd13+28];
	st.shared.f32 	[shared_inv_frame_pose+28], %f18;
	ld.global.f32 	%f19, [%rd13+32];
	st.shared.f32 	[shared_inv_frame_pose+32], %f19;
	ld.global.f32 	%f20, [%rd13+36];
	st.shared.f32 	[shared_inv_frame_pose+36], %f20;
	ld.global.f32 	%f21, [%rd13+40];
	st.shared.f32 	[shared_inv_frame_pose+40], %f21;
	ld.global.f32 	%f22, [%rd13+44];
	st.shared.f32 	[shared_inv_frame_pose+44], %f22;
	ld.global.f32 	%f23, [%rd12];
	st.shared.f32 	[shared_cam_intrinsics], %f23;
	ld.global.f32 	%f24, [%rd12+4];
	st.shared.f32 	[shared_cam_intrinsics+4], %f24;
	ld.global.f32 	%f25, [%rd12+8];
	st.shared.f32 	[shared_cam_intrinsics+8], %f25;
	ld.global.f32 	%f26, [%rd12+12];
	st.shared.f32 	[shared_cam_intrinsics+12], %f26;
	ld.global.f32 	%f27, [%rd12+16];
	st.shared.f32 	[shared_cam_intrinsics+16], %f27;
	ld.global.f32 	%f28, [%rd12+20];
	st.shared.f32 	[shared_cam_intrinsics+20], %f28;
	ld.global.f32 	%f29, [%rd12+24];
	st.shared.f32 	[shared_cam_intrinsics+24], %f29;
	ld.global.f32 	%f30, [%rd12+28];
	st.shared.f32 	[shared_cam_intrinsics+28], %f30;
	ld.global.f32 	%f31, [%rd12+32];
	st.shared.f32 	[shared_cam_intrinsics+32], %f31;
$L__BB0_2:
	cvta.to.global.u64 	%rd14, %rd8;
	bar.sync 	0;
	cvt.rn.f32.s32 	%f5, %r2;
	ld.global.f32 	%f32, [%rd14];
	ld.global.f32 	%f6, [%rd14+4];
	mul.f32 	%f33, %f32, %f6;
	ld.global.f32 	%f7, [%rd14+8];
	mul.f32 	%f34, %f33, %f7;
	setp.le.f32 	%p2, %f34, %f5;
	@%p2 bra 	$L__BB0_6;
	cvta.to.global.u64 	%rd15, %rd9;
	mul.f32 	%f35, %f6, %f7;
	div.rn.f32 	%f36, %f5, %f35;
	cvt.rzi.s32.f32 	%r21, %f36;
	cvt.rn.f32.s32 	%f37, %r21;
	mul.f32 	%f38, %f6, %f37;
	mul.f32 	%f39, %f7, %f38;
	sub.f32 	%f40, %f5, %f39;
	div.rn.f32 	%f41, %f40, %f7;
	cvt.rzi.s32.f32 	%r22, %f41;
	cvt.rn.f32.s32 	%f42, %r22;
	mul.f32 	%f43, %f7, %f42;
	sub.f32 	%f44, %f40, %f43;
	cvt.rzi.s32.f32 	%r23, %f44;
	ld.global.f32 	%f45, [%rd15];
	fma.rn.f32 	%f46, %f2, %f37, %f45;
	ld.global.f32 	%f47, [%rd15+4];
	fma.rn.f32 	%f48, %f2, %f42, %f47;
	ld.global.f32 	%f49, [%rd15+8];
	cvt.rn.f32.s32 	%f50, %r23;
	fma.rn.f32 	%f51, %f2, %f50, %f49;
	ld.shared.f32 	%f52, [shared_inv_frame_pose];
	ld.shared.f32 	%f53, [shared_inv_frame_pose+4];
	mul.f32 	%f54, %f53, %f48;
	fma.rn.f32 	%f55, %f52, %f46, %f54;
	ld.shared.f32 	%f56, [shared_inv_frame_pose+8];
	fma.rn.f32 	%f57, %f56, %f51, %f55;
	ld.shared.f32 	%f58, [shared_inv_frame_pose+12];
	add.f32 	%f59, %f58, %f57;
	ld.shared.f32 	%f60, [shared_inv_frame_pose+16];
	ld.shared.f32 	%f61, [shared_inv_frame_pose+20];
	mul.f32 	%f62, %f61, %f48;
	fma.rn.f32 	%f63, %f46, %f60, %f62;
	ld.shared.f32 	%f64, [shared_inv_frame_pose+24];
	fma.rn.f32 	%f65, %f64, %f51, %f63;
	ld.shared.f32 	%f66, [shared_inv_frame_pose+28];
	add.f32 	%f67, %f66, %f65;
	ld.shared.f32 	%f68, [shared_inv_frame_pose+32];
	ld.shared.f32 	%f69, [shared_inv_frame_pose+36];
	mul.f32 	%f70, %f48, %f69;
	fma.rn.f32 	%f71, %f46, %f68, %f70;
	ld.shared.f32 	%f72, [shared_inv_frame_pose+40];
	fma.rn.f32 	%f73, %f72, %f51, %f71;
	ld.shared.f32 	%f74, [shared_inv_frame_pose+44];
	add.f32 	%f75, %f74, %f73;
	ld.shared.f32 	%f76, [shared_cam_intrinsics];
	ld.shared.f32 	%f77, [shared_cam_intrinsics+4];
	mul.f32 	%f78, %f77, %f67;
	fma.rn.f32 	%f79, %f76, %f59, %f78;
	ld.shared.f32 	%f80, [shared_cam_intrinsics+8];
	fma.rn.f32 	%f81, %f75, %f80, %f79;
	ld.shared.f32 	%f82, [shared_cam_intrinsics+32];
	mul.f32 	%f83, %f75, %f82;
	div.rn.f32 	%f84, %f81, %f83;
	mov.f32 	%f85, 0f3F000000;
	copysign.f32 	%f86, %f84, %f85;
	add.rz.f32 	%f87, %f84, %f86;
	cvt.rzi.f32.f32 	%f88, %f87;
	cvt.rzi.s32.f32 	%r24, %f88;
	ld.shared.f32 	%f89, [shared_cam_intrinsics+12];
	ld.shared.f32 	%f90, [shared_cam_intrinsics+16];
	mul.f32 	%f91, %f67, %f90;
	fma.rn.f32 	%f92, %f59, %f89, %f91;
	ld.shared.f32 	%f93, [shared_cam_intrinsics+20];
	fma.rn.f32 	%f94, %f75, %f93, %f92;
	div.rn.f32 	%f95, %f94, %f83;
	copysign.f32 	%f96, %f95, %f85;
	add.rz.f32 	%f97, %f95, %f96;
	cvt.rzi.f32.f32 	%f98, %f97;
	cvt.rzi.s32.f32 	%r25, %f98;
	or.b32  	%r26, %r24, %r25;
	setp.ge.s32 	%p3, %r24, %r1;
	setp.lt.s32 	%p4, %r26, 0;
	cvt.rzi.s32.f32 	%r27, %f4;
	setp.ge.s32 	%p5, %r25, %r27;
	or.pred  	%p6, %p3, %p5;
	or.pred  	%p7, %p6, %p4;
	setp.lt.f32 	%p8, %f75, 0f00000000;
	or.pred  	%p9, %p7, %p8;
	@%p9 bra 	$L__BB0_6;
	mad.lo.s32 	%r5, %r25, %r1, %r24;
	cvta.to.global.u64 	%rd16, %rd5;
	mul.wide.s32 	%rd17, %r5, 4;
	add.s64 	%rd18, %rd16, %rd17;
	ld.global.f32 	%f99, [%rd18];
	sub.f32 	%f100, %f99, %f75;
	setp.eq.f32 	%p10, %f99, 0f00000000;
	neg.f32 	%f101, %f3;
	setp.lt.f32 	%p11, %f100, %f101;
	or.pred  	%p12, %p10, %p11;
	@%p12 bra 	$L__BB0_6;
	ld.param.u64 	%rd30, [_Z13add_frame_gpuPfS_PhS_S_S_S_S_S_S__param_0];
	div.rn.f32 	%f103, %f100, %f3;
	min.f32 	%f104, %f103, 0f3F800000;
	cvta.to.global.u64 	%rd19, %rd30;
	mul.wide.s32 	%rd20, %r2, 4;
	add.s64 	%rd21, %rd19, %rd20;
	ld.global.f32 	%f105, [%rd21];
	cvta.to.global.u64 	%rd22, %rd2;
	add.s64 	%rd23, %rd22, %rd20;
	ld.global.f32 	%f106, [%rd23];
	mul.lo.s32 	%r29, %r2, 3;
	cvt.s64.s32 	%rd24, %r29;
	cvta.to.global.u64 	%rd25, %rd3;
	add.s64 	%rd26, %rd25, %rd24;
	ld.global.u8 	%rs1, [%rd26];
	cvt.rn.f32.u16 	%f107, %rs1;
	ld.global.u8 	%rs2, [%rd26+1];
	cvt.rn.f32.u16 	%f108, %rs2;
	ld.global.u8 	%rs3, [%rd26+2];
	cvt.rn.f32.u16 	%f109, %rs3;
	add.f32 	%f110, %f1, %f106;
	mul.f32 	%f111, %f105, %f106;
	fma.rn.f32 	%f112, %f1, %f104, %f111;
	div.rn.f32 	%f113, %f112, %f110;
	st.global.f32 	[%rd21], %f113;
	st.global.f32 	[%rd23], %f110;
	mul.lo.s32 	%r30, %r5, 3;
	cvta.to.global.u64 	%rd27, %rd4;
	mul.wide.s32 	%rd28, %r30, 4;
	add.s64 	%rd29, %rd27, %rd28;
	ld.global.f32 	%f114, [%rd29];
	mul.f32 	%f115, %f1, %f114;
	fma.rn.f32 	%f116, %f106, %f107, %f115;
	div.rn.f32 	%f117, %f116, %f110;
	cvt.rzi.u32.f32 	%r31, %f117;
	st.global.u8 	[%rd26], %r31;
	ld.global.f32 	%f118, [%rd29+4];
	mul.f32 	%f119, %f1, %f118;
	fma.rn.f32 	%f120, %f106, %f108, %f119;
	div.rn.f32 	%f121, %f120, %f110;
	cvt.rzi.u32.f32 	%r32, %f121;
	st.global.u8 	[%rd26+1], %r32;
	ld.global.f32 	%f122, [%rd29+8];
	mul.f32 	%f123, %f1, %f122;
	fma.rn.f32 	%f124, %f106, %f109, %f123;
	div.rn.f32 	%f125, %f124, %f110;
	cvt.rzi.u32.f32 	%r33, %f125;
	st.global.u8 	[%rd26+2], %r33;
$L__BB0_6:
	ret;

}


// ===== COMPILED SASS (sm_100) =====

	.target	sm_100

	.elftype	@"ET_EXEC"


//--------------------- .note.nv.tkinfo           --------------------------
	.section	.note.nv.tkinfo,"",@"SHT_NOTE"
	.sectionflags	@"SHF_NOTE_NV_TKINFO"
	.tkinfo
        /*0018*/ 	.word	0x00000002
        /*0030*/ 	.string	""
        /*0030*/ 	.string	"ptxas"
        /*0030*/ 	.string	"Cuda compilation tools, release 13.0, V13.0.88"
        /*0030*/ 	.string	"Build cuda_13.0.r13.0/compiler.36424714_0"
        /*0030*/ 	.string	"-arch sm_100 -m 64 "



//--------------------- .note.nv.cuinfo           --------------------------
	.section	.note.nv.cuinfo,"",@"SHT_NOTE"
	.sectionflags	@"SHF_NOTE_NV_CUINFO"
        /*0018*/ 	.short	0x0002
        /*001a*/ 	.short	0x0064
        /*001c*/ 	.short	0x0082
	.zero		2


//--------------------- .nv.info                  --------------------------
	.section	.nv.info,"",@"SHT_CUDA_INFO"
	.align	4


	//----- nvinfo : EIATTR_REGCOUNT
	.align		4
        /*0000*/ 	.byte	0x04, 0x2f
        /*0002*/ 	.short	(.L_1 - .L_0)
	.align		4
.L_0:
        /*0004*/ 	.word	index@(_Z13add_frame_gpuPfS_PhS_S_S_S_S_S_S_)
        /*0008*/ 	.word	0x00000020


	//----- nvinfo : EIATTR_FRAME_SIZE
	.align		4
.L_1:
        /*000c*/ 	.byte	0x04, 0x11
        /*000e*/ 	.short	(.L_3 - .L_2)
	.align		4
.L_2:
        /*0010*/ 	.word	index@($__internal_0_$__cuda_sm3x_div_rn_noftz_f32_slowpath)
        /*0014*/ 	.word	0x00000000


	//----- nvinfo : EIATTR_FRAME_SIZE
	.align		4
.L_3:
        /*0018*/ 	.byte	0x04, 0x11
        /*001a*/ 	.short	(.L_5 - .L_4)
	.align		4
.L_4:
        /*001c*/ 	.word	index@(_Z13add_frame_gpuPfS_PhS_S_S_S_S_S_S_)
        /*0020*/ 	.word	0x00000000


	//----- nvinfo : EIATTR_MIN_STACK_SIZE
	.align		4
.L_5:
        /*0024*/ 	.byte	0x04, 0x12
        /*0026*/ 	.short	(.L_7 - .L_6)
	.align		4
.L_6:
        /*0028*/ 	.word	index@(_Z13add_frame_gpuPfS_PhS_S_S_S_S_S_S_)
        /*002c*/ 	.word	0x00000000
.L_7:


//--------------------- .nv.compat                --------------------------
	.section	.nv.compat,"",@"SHT_CUDA_COMPAT_INFO"
	.align	4
        /*0000*/ 	.byte	0x02, 0x09, 0x00, 0x00, 0x02, 0x02, 0x01, 0x00, 0x02, 0x05, 0x05, 0x00, 0x03, 0x07, 0x01, 0x01
        /*0010*/ 	.byte	0x02, 0x03, 0x00, 0x00, 0x02, 0x06, 0x01, 0x00, 0x04, 0x0b, 0x08, 0x00, 0x01, 0x00, 0x00, 0x00
        /*0020*/ 	.byte	0x00, 0x00, 0x00, 0x00


//--------------------- .nv.info._Z13add_frame_gpuPfS_PhS_S_S_S_S_S_S_ --------------------------
	.section	.nv.info._Z13add_frame_gpuPfS_PhS_S_S_S_S_S_S_,"",@"SHT_CUDA_INFO"
	.sectionflags	@""
	.align	4


	//----- nvinfo : EIATTR_CUDA_API_VERSION
	.align		4
        /*0000*/ 	.byte	0x04, 0x37
        /*0002*/ 	.short	(.L_9 - .L_8)
.L_8:
        /*0004*/ 	.word	0x00000082


	//----- nvinfo : EIATTR_KPARAM_INFO
	.align		4
.L_9:
        /*0008*/ 	.byte	0x04, 0x17
        /*000a*/ 	.short	(.L_11 - .L_10)
.L_10:
        /*000c*/ 	.word	0x00000000
        /*0010*/ 	.short	0x0009
        /*0012*/ 	.short	0x0048
        /*0014*/ 	.byte	0x00, 0xf5, 0x21, 0x00


	//----- nvinfo : EIATTR_KPARAM_INFO
	.align		4
.L_11:
        /*0018*/ 	.byte	0x04, 0x17
        /*001a*/ 	.short	(.L_13 - .L_12)
.L_12:
        /*001c*/ 	.word	0x00000000
        /*0020*/ 	.short	0x0008
        /*0022*/ 	.short	0x0040
        /*0024*/ 	.byte	0x00, 0xf5, 0x21, 0x00


	//----- nvinfo : EIATTR_KPARAM_INFO
	.align		4
.L_13:
        /*0028*/ 	.byte	0x04, 0x17
        /*002a*/ 	.short	(.L_15 - .L_14)
.L_14:
        /*002c*/ 	.word	0x00000000
        /*0030*/ 	.short	0x0007
        /*0032*/ 	.short	0x0038
        /*0034*/ 	.byte	0x00, 0xf5, 0x21, 0x00


	//----- nvinfo : EIATTR_KPARAM_INFO
	.align		4
.L_15:
        /*0038*/ 	.byte	0x04, 0x17
        /*003a*/ 	.short	(.L_17 - .L_16)
.L_16:
        /*003c*/ 	.word	0x00000000
        /*0040*/ 	.short	0x0006
        /*0042*/ 	.short	0x0030
        /*0044*/ 	.byte	0x00, 0xf5, 0x21, 0x00


	//----- nvinfo : EIATTR_KPARAM_INFO
	.align		4
.L_17:
        /*0048*/ 	.byte	0x04, 0x17
        /*004a*/ 	.short	(.L_19 - .L_18)
.L_18:
        /*004c*/ 	.word	0x00000000
        /*0050*/ 	.short	0x0005
        /*0052*/ 	.short	0x0028
        /*0054*/ 	.byte	0x00, 0xf5, 0x21, 0x00


	//----- nvinfo : EIATTR_KPARAM_INFO
	.align		4
.L_19:
        /*0058*/ 	.byte	0x04, 0x17
        /*005a*/ 	.short	(.L_21 - .L_20)
.L_20:
        /*005c*/ 	.word	0x00000000
        /*0060*/ 	.short	0x0004
        /*0062*/ 	.short	0x0020
        /*0064*/ 	.byte	0x00, 0xf5, 0x21, 0x00


	//----- nvinfo : EIATTR_KPARAM_INFO
	.align		4
.L_21:
        /*0068*/ 	.byte	0x04, 0x17
        /*006a*/ 	.short	(.L_23 - .L_22)
.L_22:
        /*006c*/ 	.word	0x00000000
        /*0070*/ 	.short	0x0003
        /*0072*/ 	.short	0x0018
        /*0074*/ 	.byte	0x00, 0xf5, 0x21, 0x00


	//----- nvinfo : EIATTR_KPARAM_INFO
	.align		4
.L_23:
        /*0078*/ 	.byte	0x04, 0x17
        /*007a*/ 	.short	(.L_25 - .L_24)
.L_24:
        /*007c*/ 	.word	0x00000000
        /*0080*/ 	.short	0x0002
        /*0082*/ 	.short	0x0010
        /*0084*/ 	.byte	0x00, 0xf5, 0x21, 0x00


	//----- nvinfo : EIATTR_KPARAM_INFO
	.align		4
.L_25:
        /*0088*/ 	.byte	0x04, 0x17
        /*008a*/ 	.short	(.L_27 - .L_26)
.L_26:
        /*008c*/ 	.word	0x00000000
        /*0090*/ 	.short	0x0001
        /*0092*/ 	.short	0x0008
        /*0094*/ 	.byte	0x00, 0xf5, 0x21, 0x00


	//----- nvinfo : EIATTR_KPARAM_INFO
	.align		4
.L_27:
        /*0098*/ 	.byte	0x04, 0x17
        /*009a*/ 	.short	(.L_29 - .L_28)
.L_28:
        /*009c*/ 	.word	0x00000000
        /*00a0*/ 	.short	0x0000
        /*00a2*/ 	.short	0x0000
        /*00a4*/ 	.byte	0x00, 0xf5, 0x21, 0x00


	//----- nvinfo : EIATTR_SPARSE_MMA_MASK
	.align		4
.L_29:
        /*00a8*/ 	.byte	0x03, 0x50
        /*00aa*/ 	.short	0x0000


	//----- nvinfo : EIATTR_MAXREG_COUNT
	.align		4
        /*00ac*/ 	.byte	0x03, 0x1b
        /*00ae*/ 	.short	0x00ff


	//----- nvinfo : EIATTR_NUM_BARRIERS
	.align		4
        /*00b0*/ 	.byte	0x02, 0x4c
        /*00b2*/ 	.byte	0x01
	.zero		1


	//----- nvinfo : EIATTR_MERCURY_ISA_VERSION
	.align		4
        /*00b4*/ 	.byte	0x03, 0x5f
        /*00b6*/ 	.short	0x0101


	//----- nvinfo : EIATTR_UNUSED_LOAD_BYTE_OFFSET
	.align		4
        /*00b8*/ 	.byte	0x04, 0x44
        /*00ba*/ 	.short	(.L_31 - .L_30)


	//   ....[0]....
.L_30:
        /*00bc*/ 	.word	0x00000770
        /*00c0*/ 	.word	0x00000fff


	//----- nvinfo : EIATTR_VRC_CTA_INIT_COUNT
	.align		4
.L_31:
        /*00c4*/ 	.byte	0x02, 0x4a
	.zero		1
	.zero		1


	//----- nvinfo : EIATTR_EXIT_INSTR_OFFSETS
	.align		4
        /*00c8*/ 	.byte	0x04, 0x1c
        /*00ca*/ 	.short	(.L_33 - .L_32)


	//   ....[0]....
.L_32:
        /*00cc*/ 	.word	0x00000430


	//   ....[1]....
        /*00d0*/ 	.word	0x00000b90


	//   ....[2]....
        /*00d4*/ 	.word	0x00000c10


	//   ....[3]....
        /*00d8*/ 	.word	0x000012b0


	//----- nvinfo : EIATTR_CRS_STACK_SIZE
	.align		4
.L_33:
        /*00dc*/ 	.byte	0x04, 0x1e
        /*00de*/ 	.short	(.L_35 - .L_34)
.L_34:
        /*00e0*/ 	.word	0x00000000


	//----- nvinfo : EIATTR_CBANK_PARAM_SIZE
	.align		4
.L_35:
        /*00e4*/ 	.byte	0x03, 0x19
        /*00e6*/ 	.short	0x0050


	//----- nvinfo : EIATTR_PARAM_CBANK
	.align		4
        /*00e8*/ 	.byte	0x04, 0x0a
        /*00ea*/ 	.short	(.L_37 - .L_36)
	.align		4
.L_36:
        /*00ec*/ 	.word	index@(.nv.constant0._Z13add_frame_gpuPfS_PhS_S_S_S_S_S_S_)
        /*00f0*/ 	.short	0x0380
        /*00f2*/ 	.short	0x0050


	//----- nvinfo : EIATTR_SW_WAR
	.align		4
.L_37:
        /*00f4*/ 	.byte	0x04, 0x36
        /*00f6*/ 	.short	(.L_39 - .L_38)
.L_38:
        /*00f8*/ 	.word	0x00000008
.L_39:


//--------------------- .nv.callgraph             --------------------------
	.section	.nv.callgraph,"",@"SHT_CUDA_CALLGRAPH"
	.align	4
	.sectionentsize	8
	.align		4
        /*0000*/ 	.word	0x00000000
	.align		4
        /*0004*/ 	.word	0xffffffff
	.align		4
        /*0008*/ 	.word	0x00000000
	.align		4
        /*000c*/ 	.word	0xfffffffe
	.align		4
        /*0010*/ 	.word	0x00000000
	.align		4
        /*0014*/ 	.word	0xfffffffd
	.align		4
        /*0018*/ 	.word	0x00000000
	.align		4
        /*001c*/ 	.word	0xfffffffc


//--------------------- .text._Z13add_frame_gpuPfS_PhS_S_S_S_S_S_S_ --------------------------
	.section	.text._Z13add_frame_gpuPfS_PhS_S_S_S_S_S_S_,"ax",@progbits
	.align	128
        .global         _Z13add_frame_gpuPfS_PhS_S_S_S_S_S_S_
        .type           _Z13add_frame_gpuPfS_PhS_S_S_S_S_S_S_,@function
        .size           _Z13add_frame_gpuPfS_PhS_S_S_S_S_S_S_,(.L_x_32 - _Z13add_frame_gpuPfS_PhS_S_S_S_S_S_S_)
        .other          _Z13add_frame_gpuPfS_PhS_S_S_S_S_S_S_,@"STO_CUDA_ENTRY STV_DEFAULT"
_Z13add_frame_gpuPfS_PhS_S_S_S_S_S_S_:
.text._Z13add_frame_gpuPfS_PhS_S_S_S_S_S_S_:
[----:B------:R-:W-:Y:S01]  /*0000*/  LDC R1, c[0x0][0x37c] ;  /* 0x0000df00ff017b82 */ /* 0x000fe20000000800 */
[----:B------:R-:W0:Y:S07]  /*0010*/  S2R R6, SR_TID.X ;  /* 0x0000000000067919 */ /* 0x000e2e0000002100 */
[----:B------:R-:W1:Y:S01]  /*0020*/  LDC.64 R4, c[0x0][0x3c8] ;  /* 0x0000f200ff047b82 */ /* 0x000e620000000a00 */
[----:B------:R-:W1:Y:S01]  /*0030*/  LDCU.64 UR6, c[0x0][0x358] ;  /* 0x00006b00ff0677ac */ /* 0x000e620008000a00 */
[----:B------:R-:W2:Y:S01]  /*0040*/  S2R R9, SR_TID.Y ;  /* 0x0000000000097919 */ /* 0x000ea20000002200 */
[----:B------:R-:W2:Y:S05]  /*0050*/  S2R R11, SR_TID.Z ;  /* 0x00000000000b7919 */ /* 0x000eaa0000002300 */
[----:B------:R-:W0:Y:S08]  /*0060*/  S2UR UR5, SR_CTAID.Y ;  /* 0x00000000000579c3 */ /* 0x000e300000002600 */
[----:B------:R-:W3:Y:S08]  /*0070*/  S2UR UR9, SR_CTAID.Z ;  /* 0x00000000000979c3 */ /* 0x000ef00000002700 */
[----:B------:R-:W4:Y:S01]  /*0080*/  S2UR UR4, SR_CTAID.X ;  /* 0x00000000000479c3 */ /* 0x000f220000002500 */
[----:B-1----:R-:W5:Y:S04]  /*0090*/  LDG.E R21, desc[UR6][R4.64] ;  /* 0x0000000604157981 */ /* 0x002f68000c1e1900 */
[----:B------:R-:W5:Y:S03]  /*00a0*/  LDG.E R20, desc[UR6][R4.64+0x4] ;  /* 0x0000040604147981 */ /* 0x000f66000c1e1900 */
[----:B------:R-:W4:Y:S01]  /*00b0*/  LDC R7, c[0x0][0x360] ;  /* 0x0000d800ff077b82 */ /* 0x000f220000000800 */
[----:B------:R-:W1:Y:S01]  /*00c0*/  LDCU UR8, c[0x0][0x364] ;  /* 0x00006c80ff0877ac */ /* 0x000e620008000800 */
[----:B------:R-:W5:Y:S01]  /*00d0*/  LDG.E R3, desc[UR6][R4.64+0x8] ;  /* 0x0000080604037981 */ /* 0x000f62000c1e1900 */
[----:B------:R-:W1:Y:S05]  /*00e0*/  LDCU UR10, c[0x0][0x368] ;  /* 0x00006d00ff0a77ac */ /* 0x000e6a0008000800 */
[----:B------:R-:W1:Y:S01]  /*00f0*/  LDC.64 R24, c[0x0][0x3b8] ;  /* 0x0000ee00ff187b82 */ /* 0x000e620000000a00 */
[----:B0-----:R-:W-:Y:S01]  /*0100*/  IADD3 R2, PT, PT, R6, UR5, RZ ;  /* 0x0000000506027c10 */ /* 0x001fe2000fffe0ff */
[----:B------:R-:W5:Y:S01]  /*0110*/  LDG.E R0, desc[UR6][R4.64+0xc] ;  /* 0x00000c0604007981 */ /* 0x000f62000c1e1900 */
[----:B--2---:R-:W-:-:S03]  /*0120*/  LOP3.LUT P0, RZ, R11, R6, R9, 0xfe, !PT ;  /* 0x000000060bff7212 */ /* 0x004fc6000780fe09 */
[----:B------:R3:W5:Y:S01]  /*0130*/  LDG.E R22, desc[UR6][R4.64+0x10] ;  /* 0x0000100604167981 */ /* 0x000762000c1e1900 */
[----:B------:R-:W-:Y:S01]  /*0140*/  BSSY.RECONVERGENT B0, `(.L_x_0) ;  /* 0x0000026000007945 */ /* 0x000fe20003800200 */
[----:B---3--:R-:W-:Y:S01]  /*0150*/  IADD3 R5, PT, PT, R9, UR9, RZ ;  /* 0x0000000909057c10 */ /* 0x008fe2000fffe0ff */
[----:B----4-:R-:W-:-:S04]  /*0160*/  IMAD R2, R7, UR4, R2 ;  /* 0x0000000407027c24 */ /* 0x010fc8000f8e0202 */
[----:B-1----:R-:W-:-:S04]  /*0170*/  IMAD R2, R2, UR8, R5 ;  /* 0x0000000802027c24 */ /* 0x002fc8000f8e0205 */
[----:B------:R-:W-:Y:S01]  /*0180*/  IMAD R2, R2, UR10, R11 ;  /* 0x0000000a02027c24 */ /* 0x000fe2000f8e020b */
[----:B------:R-:W-:Y:S06]  /*0190*/  @P0 BRA `(.L_x_1) ;  /* 0x0000000000800947 */ /* 0x000fec0003800000 */
[----:B------:R-:W0:Y:S02]  /*01a0*/  LDC.64 R28, c[0x0][0x3a8] ;  /* 0x0000ea00ff1c7b82 */ /* 0x000e240000000a00 */
[----:B0-----:R-:W2:Y:S04]  /*01b0*/  LDG.E R16, desc[UR6][R28.64] ;  /* 0x000000061c107981 */ /* 0x001ea8000c1e1900 */
[----:B------:R-:W2:Y:S04]  /*01c0*/  LDG.E R17, desc[UR6][R28.64+0x4] ;  /* 0x000004061c117981 */ /* 0x000ea8000c1e1900 */
[----:B------:R-:W2:Y:S04]  /*01d0*/  LDG.E R18, desc[UR6][R28.64+0x8] ;  /* 0x000008061c127981 */ /* 0x000ea8000c1e1900 */
[----:B------:R-:W2:Y:S01]  /*01e0*/  LDG.E R19, desc[UR6][R28.64+0xc] ;  /* 0x00000c061c137981 */ /* 0x000ea2000c1e1900 */
[----:B------:R-:W0:Y:S01]  /*01f0*/  S2UR UR5, SR_CgaCtaId ;  /* 0x00000000000579c3 */ /* 0x000e220000008800 */
[----:B------:R-:W-:-:S02]  /*0200*/  UMOV UR4, 0x400 ;  /* 0x0000040000047882 */ /* 0x000fc40000000000 */
[----:B------:R-:W3:Y:S04]  /*0210*/  LDG.E R4, desc[UR6][R28.64+0x10] ;  /* 0x000010061c047981 */ /* 0x000ee8000c1e1900 */
[----:B------:R-:W3:Y:S01]  /*0220*/  LDG.E R5, desc[UR6][R28.64+0x14] ;  /* 0x000014061c057981 */ /* 0x000ee2000c1e1900 */
[----:B------:R-:W1:Y:S03]  /*0230*/  LDC.64 R26, c[0x0][0x3b0] ;  /* 0x0000ec00ff1a7b82 */ /* 0x000e660000000a00 */
[----:B------:R-:W3:Y:S04]  /*0240*/  LDG.E R6, desc[UR6][R28.64+0x18] ;  /* 0x000018061c067981 */ /* 0x000ee8000c1e1900 */
[----:B------:R-:W3:Y:S04]  /*0250*/  LDG.E R7, desc[UR6][R28.64+0x1c] ;  /* 0x00001c061c077981 */ /* 0x000ee8000c1e1900 */
[----:B------:R-:W4:Y:S04]  /*0260*/  LDG.E R8, desc[UR6][R28.64+0x20] ;  /* 0x000020061c087981 */ /* 0x000f28000c1e1900 */
[----:B------:R-:W4:Y:S01]  /*0270*/  LDG.E R9, desc[UR6][R28.64+0x24] ;  /* 0x000024061c097981 */ /* 0x000f22000c1e1900 */
[----:B0-----:R-:W-:-:S03]  /*0280*/  ULEA UR4, UR5, UR4, 0x18 ;  /* 0x0000000405047291 */ /* 0x001fc6000f8ec0ff */
[----:B------:R-:W4:Y:S04]  /*0290*/  LDG.E R10, desc[UR6][R28.64+0x28] ;  /* 0x000028061c0a7981 */ /* 0x000f28000c1e1900 */
[----:B------:R-:W4:Y:S04]  /*02a0*/  LDG.E R11, desc[UR6][R28.64+0x2c] ;  /* 0x00002c061c0b7981 */ /* 0x000f28000c1e1900 */
[----:B-1----:R-:W4:Y:S04]  /*02b0*/  LDG.E R12, desc[UR6][R26.64] ;  /* 0x000000061a0c7981 */ /* 0x002f28000c1e1900 */
[----:B------:R-:W4:Y:S04]  /*02c0*/  LDG.E R13, desc[UR6][R26.64+0x4] ;  /* 0x000004061a0d7981 */ /* 0x000f28000c1e1900 */
[----:B------:R-:W4:Y:S04]  /*02d0*/  LDG.E R14, desc[UR6][R26.64+0x8] ;  /* 0x000008061a0e7981 */ /* 0x000f28000c1e1900 */
[----:B------:R-:W4:Y:S04]  /*02e0*/  LDG.E R15, desc[UR6][R26.64+0xc] ;  /* 0x00000c061a0f7981 */ /* 0x000f28000c1e1900 */
[----:B------:R-:W4:Y:S04]  /*02f0*/  LDG.E R23, desc[UR6][R26.64+0x20] ;  /* 0x000020061a177981 */ /* 0x000f28000c1e1900 */
[----:B--2---:R0:W-:Y:S04]  /*0300*/  STS.128 [UR4], R16 ;  /* 0x00000010ff007988 */ /* 0x0041e80008000c04 */
[----:B0-----:R-:W2:Y:S04]  /*0310*/  LDG.E R16, desc[UR6][R26.64+0x10] ;  /* 0x000010061a107981 */ /* 0x001ea8000c1e1900 */
[----:B------:R-:W2:Y:S04]  /*0320*/  LDG.E R17, desc[UR6][R26.64+0x14] ;  /* 0x000014061a117981 */ /* 0x000ea8000c1e1900 */
[----:B------:R-:W2:Y:S04]  /*0330*/  LDG.E R18, desc[UR6][R26.64+0x18] ;  /* 0x000018061a127981 */ /* 0x000ea8000c1e1900 */
[----:B------:R-:W2:Y:S04]  /*0340*/  LDG.E R19, desc[UR6][R26.64+0x1c] ;  /* 0x00001c061a137981 */ /* 0x000ea8000c1e1900 */
[----:B---3--:R0:W-:Y:S04]  /*0350*/  STS.128 [UR4+0x10], R4 ;  /* 0x00001004ff007988 */ /* 0x0081e80008000c04 */
[----:B----4-:R0:W-:Y:S04]  /*0360*/  STS.128 [UR4+0x20], R8 ;  /* 0x00002008ff007988 */ /* 0x0101e80008000c04 */
[----:B------:R0:W-:Y:S04]  /*0370*/  STS.128 [UR4+0x30], R12 ;  /* 0x0000300cff007988 */ /* 0x0001e80008000c04 */
[----:B------:R0:W-:Y:S04]  /*0380*/  STS [UR4+0x50], R23 ;  /* 0x00005017ff007988 */ /* 0x0001e80008000804 */
[----:B--2---:R0:W-:Y:S02]  /*0390*/  STS.128 [UR4+0x40], R16 ;  /* 0x00004010ff007988 */ /* 0x0041e40008000c04 */
.L_x_1:
[----:B------:R-:W-:Y:S05]  /*03a0*/  BSYNC.RECONVERGENT B0 ;  /* 0x0000000000007941 */ /* 0x000fea0003800200 */
.L_x_0:
[----:B------:R-:W-:Y:S06]  /*03b0*/  BAR.SYNC.DEFER_BLOCKING 0x0 ;  /* 0x0000000000007b1d */ /* 0x000fec0000010000 */
[----:B0-----:R-:W2:Y:S04]  /*03c0*/  LDG.E R5, desc[UR6][R24.64] ;  /* 0x0000000618057981 */ /* 0x001ea8000c1e1900 */
[----:B------:R-:W2:Y:S04]  /*03d0*/  LDG.E R6, desc[UR6][R24.64+0x4] ;  /* 0x0000040618067981 */ /* 0x000ea8000c1e1900 */
[----:B------:R-:W3:Y:S01]  /*03e0*/  LDG.E R11, desc[UR6][R24.64+0x8] ;  /* 0x00000806180b7981 */ /* 0x000ee2000c1e1900 */
[----:B------:R-:W-:Y:S01]  /*03f0*/  I2FP.F32.S32 R8, R2 ;  /* 0x0000000200087245 */ /* 0x000fe20000201400 */
[----:B--2---:R-:W-:-:S04]  /*0400*/  FMUL R4, R5, R6 ;  /* 0x0000000605047220 */ /* 0x004fc80000400000 */
[----:B---3--:R-:W-:-:S05]  /*0410*/  FMUL R5, R4, R11 ;  /* 0x0000000b04057220 */ /* 0x008fca0000400000 */
[----:B------:R-:W-:-:S13]  /*0420*/  FSETP.GTU.AND P0, PT, R5, R8, PT ;  /* 0x000000080500720b */ /* 0x000fda0003f0c000 */
[----:B------:R-:W-:Y:S05]  /*0430*/  @!P0 EXIT ;  /* 0x000000000000894d */ /* 0x000fea0003800000 */
[----:B------:R-:W-:Y:S01]  /*0440*/  FMUL R17, R6, R11 ;  /* 0x0000000b06117220 */ /* 0x000fe20000400000 */
[----:B-----5:R-:W-:Y:S01]  /*0450*/  F2I.TRUNC.NTZ R22, R22 ;  /* 0x0000001600167305 */ /* 0x020fe2000020f100 */
[----:B------:R-:W-:Y:S07]  /*0460*/  BSSY.RECONVERGENT B0, `(.L_x_2) ;  /* 0x000000b000007945 */ /* 0x000fee0003800200 */
[----:B------:R-:W0:Y:S08]  /*0470*/  MUFU.RCP R4, R17 ;  /* 0x0000001100047308 */ /* 0x000e300000001000 */
[----:B------:R-:W1:Y:S01]  /*0480*/  FCHK P0, R8, R17 ;  /* 0x0000001108007302 */ /* 0x000e620000000000 */
[----:B0-----:R-:W-:-:S04]  /*0490*/  FFMA R5, -R17, R4, 1 ;  /* 0x3f80000011057423 */ /* 0x001fc80000000104 */
[----:B------:R-:W-:-:S04]  /*04a0*/  FFMA R5, R4, R5, R4 ;  /* 0x0000000504057223 */ /* 0x000fc80000000004 */
[----:B------:R-:W-:-:S04]  /*04b0*/  FFMA R4, R8, R5, RZ ;  /* 0x0000000508047223 */ /* 0x000fc800000000ff */
[----:B------:R-:W-:-:S04]  /*04c0*/  FFMA R7, -R17, R4, R8 ;  /* 0x0000000411077223 */ /* 0x000fc80000000108 */
[----:B------:R-:W-:Y:S01]  /*04d0*/  FFMA R4, R5, R7, R4 ;  /* 0x0000000705047223 */ /* 0x000fe20000000004 */
[----:B-1----:R-:W-:Y:S06]  /*04e0*/  @!P0 BRA `(.L_x_3) ;  /* 0x0000000000088947 */ /* 0x002fec0003800000 */
[----:B------:R-:W-:-:S07]  /*04f0*/  MOV R10, 0x510 ;  /* 0x00000510000a7802 */ /* 0x000fce0000000f00 */
[----:B------:R-:W-:Y:S05]  /*0500*/  CALL.REL.NOINC `($__internal_0_$__cuda_sm3x_div_rn_noftz_f32_slowpath) ;  /* 0x0000000c006c7944 */ /* 0x000fea0003c00000 */
.L_x_3:
[----:B------:R-:W-:Y:S05]  /*0510*/  BSYNC.RECONVERGENT B0 ;  /* 0x0000000000007941 */ /* 0x000fea0003800200 */
.L_x_2:
[----:B------:R-:W0:Y:S01]  /*0520*/  F2I.TRUNC.NTZ R4, R4 ;  /* 0x0000000400047305 */ /* 0x000e22000020f100 */
[----:B------:R-:W-:Y:S07]  /*0530*/  BSSY.RECONVERGENT B0, `(.L_x_4) ;  /* 0x0000010000007945 */ /* 0x000fee0003800200 */
[----:B------:R-:W1:Y:S01]  /*0540*/  MUFU.RCP R10, R11 ;  /* 0x0000000b000a7308 */ /* 0x000e620000001000 */
[----:B0-----:R-:W-:-:S05]  /*0550*/  I2FP.F32.S32 R15, R4 ;  /* 0x00000004000f7245 */ /* 0x001fca0000201400 */
[----:B------:R-:W-:-:S04]  /*0560*/  FMUL R5, R6, R15 ;  /* 0x0000000f06057220 */ /* 0x000fc80000400000 */
[C---:B------:R-:W-:Y:S01]  /*0570*/  FFMA R8, -R11.reuse, R5, R8 ;  /* 0x000000050b087223 */ /* 0x040fe20000000108 */
[----:B-1----:R-:W-:-:S03]  /*0580*/  FFMA R7, -R11, R10, 1 ;  /* 0x3f8000000b077423 */ /* 0x002fc6000000010a */
[----:B------:R-:W0:Y:S01]  /*0590*/  FCHK P0, R8, R11 ;  /* 0x0000000b08007302 */ /* 0x000e220000000000 */
[----:B------:R-:W-:-:S04]  /*05a0*/  FFMA R7, R10, R7, R10 ;  /* 0x000000070a077223 */ /* 0x000fc8000000000a */
[----:B------:R-:W-:-:S04]  /*05b0*/  FFMA R6, R8, R7, RZ ;  /* 0x0000000708067223 */ /* 0x000fc800000000ff */
[----:B------:R-:W-:-:S04]  /*05c0*/  FFMA R5, -R11, R6, R8 ;  /* 0x000000060b057223 */ /* 0x000fc80000000108 */
[----:B------:R-:W-:Y:S01]  /*05d0*/  FFMA R16, R7, R5, R6 ;  /* 0x0000000507107223 */ /* 0x000fe20000000006 */
[----:B0-----:R-:W-:Y:S06]  /*05e0*/  @!P0 BRA `(.L_x_5) ;  /* 0x0000000000108947 */ /* 0x001fec0003800000 */
[----:B------:R-:W-:Y:S02]  /*05f0*/  MOV R17, R11 ;  /* 0x0000000b00117202 */ /* 0x000fe40000000f00 */
[----:B------:R-:W-:-:S07]  /*0600*/  MOV R10, 0x620 ;  /* 0x00000620000a7802 */ /* 0x000fce0000000f00 */
[----:B------:R-:W-:Y:S05]  /*0610*/  CALL.REL.NOINC `($__internal_0_$__cuda_sm3x_div_rn_noftz_f32_slowpath) ;  /* 0x0000000c00287944 */ /* 0x000fea0003c00000 */
[----:B------:R-:W-:-:S07]  /*0620*/  MOV R16, R4 ;  /* 0x0000000400107202 */ /* 0x000fce0000000f00 */
.L_x_5:
[----:B------:R-:W-:Y:S05]  /*0630*/  BSYNC.RECONVERGENT B0 ;  /* 0x0000000000007941 */ /* 0x000fea0003800200 */
.L_x_4:
[----:B------:R-:W0:Y:S02]  /*0640*/  LDC.64 R12, c[0x0][0x3c0] ;  /* 0x0000f000ff0c7b82 */ /* 0x000e240000000a00 */
[----:B0-----:R-:W2:Y:S04]  /*0650*/  LDG.E R23, desc[UR6][R12.64] ;  /* 0x000000060c177981 */ /* 0x001ea8000c1e1900 */
[----:B------:R-:W3:Y:S04]  /*0660*/  LDG.E R24, desc[UR6][R12.64+0x4] ;  /* 0x000004060c187981 */ /* 0x000ee8000c1e1900 */
[----:B------:R0:W4:Y:S01]  /*0670*/  LDG.E R25, desc[UR6][R12.64+0x8] ;  /* 0x000008060c197981 */ /* 0x000122000c1e1900 */
[----:B------:R-:W1:Y:S01]  /*0680*/  S2UR UR5, SR_CgaCtaId ;  /* 0x00000000000579c3 */ /* 0x000e620000008800 */
[----:B------:R-:W-:Y:S01]  /*0690*/  UMOV UR4, 0x400 ;  /* 0x0000040000047882 */ /* 0x000fe20000000000 */
[----:B------:R-:W5:Y:S01]  /*06a0*/  F2I.TRUNC.NTZ R16, R16 ;  /* 0x0000001000107305 */ /* 0x000f62000020f100 */
[----:B------:R-:W-:Y:S01]  /*06b0*/  BSSY.RECONVERGENT B0, `(.L_x_6) ;  /* 0x0000029000007945 */ /* 0x000fe20003800200 */
[----:B-----5:R-:W-:-:S05]  /*06c0*/  I2FP.F32.S32 R9, R16 ;  /* 0x0000001000097245 */ /* 0x020fca0000201400 */
[----:B------:R-:W-:Y:S01]  /*06d0*/  FFMA R27, -R11, R9, R8 ;  /* 0x000000090b1b7223 */ /* 0x000fe20000000108 */
[----:B-1----:R-:W-:-:S05]  /*06e0*/  ULEA UR4, UR5, UR4, 0x18 ;  /* 0x0000000405047291 */ /* 0x002fca000f8ec0ff */
[----:B------:R-:W1:Y:S04]  /*06f0*/  F2I.TRUNC.NTZ R27, R27 ;  /* 0x0000001b001b7305 */ /* 0x000e68000020f100 */
[----:B------:R-:W5:Y:S04]  /*0700*/  LDS.128 R4, [UR4+0x20] ;  /* 0x00002004ff047984 */ /* 0x000f680008000c00 */
[----:B------:R-:W5:Y:S04]  /*0710*/  LDS.128 R16, [UR4] ;  /* 0x00000004ff107984 */ /* 0x000f680008000c00 */
[----:B------:R-:W-:Y:S01]  /*0720*/  LDS R26, [UR4+0x50] ;  /* 0x00005004ff1a7984 */ /* 0x000fe20008000800 */
[----:B-1----:R-:W-:Y:S01]  /*0730*/  I2FP.F32.S32 R28, R27 ;  /* 0x0000001b001c7245 */ /* 0x002fe20000201400 */
[----:B--2---:R-:W-:-:S02]  /*0740*/  FFMA R23, R20, R15, R23 ;  /* 0x0000000f14177223 */ /* 0x004fc40000000017 */
[----:B0-----:R-:W0:Y:S01]  /*0750*/  LDS.128 R12, [UR4+0x10] ;  /* 0x00001004ff0c7984 */ /* 0x001e220008000c00 */
[----:B---3--:R-:W-:-:S03]  /*0760*/  FFMA R24, R20, R9, R24 ;  /* 0x0000000914187223 */ /* 0x008fc60000000018 */
[----:B------:R-:W1:Y:S01]  /*0770*/  LDS.128 R8, [UR4+0x30] ;  /* 0x00003004ff087984 */ /* 0x000e620008000c00 */
[----:B----4-:R-:W-:Y:S01]  /*0780*/  FFMA R25, R20, R28, R25 ;  /* 0x0000001c14197223 */ /* 0x010fe20000000019 */
[C---:B-----5:R-:W-:Y:S01]  /*0790*/  FMUL R20, R24.reuse, R5 ;  /* 0x0000000518147220 */ /* 0x060fe20000400000 */
[----:B------:R-:W-:-:S03]  /*07a0*/  FMUL R17, R24, R17 ;  /* 0x0000001118117220 */ /* 0x000fc60000400000 */
[C---:B------:R-:W-:Y:S01]  /*07b0*/  FFMA R4, R23.reuse, R4, R20 ;  /* 0x0000000417047223 */ /* 0x040fe20000000014 */
[----:B------:R-:W-:-:S03]  /*07c0*/  FFMA R17, R23, R16, R17 ;  /* 0x0000001017117223 */ /* 0x000fc60000000011 */
[C---:B------:R-:W-:Y:S01]  /*07d0*/  FFMA R6, R25.reuse, R6, R4 ;  /* 0x0000000619067223 */ /* 0x040fe20000000004 */
[----:B------:R-:W-:-:S03]  /*07e0*/  FFMA R18, R25, R18, R17 ;  /* 0x0000001219127223 */ /* 0x000fc60000000011 */
[----:B------:R-:W-:Y:S01]  /*07f0*/  FADD R5, R6, R7 ;  /* 0x0000000706057221 */ /* 0x000fe20000000000 */
[----:B------:R-:W-:Y:S01]  /*0800*/  FADD R19, R18, R19 ;  /* 0x0000001312137221 */ /* 0x000fe20000000000 */
[----:B0-----:R-:W-:-:S04]  /*0810*/  FMUL R4, R24, R13 ;  /* 0x0000000d18047220 */ /* 0x001fc80000400000 */
[----:B------:R-:W-:Y:S01]  /*0820*/  FFMA R12, R23, R12, R4 ;  /* 0x0000000c170c7223 */ /* 0x000fe20000000004 */
[----:B-1----:R-:W-:-:S03]  /*0830*/  FMUL R11, R5, R26 ;  /* 0x0000001a050b7220 */ /* 0x002fc60000400000 */
[----:B------:R-:W-:Y:S01]  /*0840*/  FFMA R12, R25, R14, R12 ;  /* 0x0000000e190c7223 */ /* 0x000fe2000000000c */
[----:B------:R-:W0:Y:S03]  /*0850*/  MUFU.RCP R4, R11 ;  /* 0x0000000b00047308 */ /* 0x000e260000001000 */
[----:B------:R-:W-:-:S04]  /*0860*/  FADD R15, R12, R15 ;  /* 0x0000000f0c0f7221 */ /* 0x000fc80000000000 */
[----:B------:R-:W-:-:S04]  /*0870*/  FMUL R12, R15, R9 ;  /* 0x000000090f0c7220 */ /* 0x000fc80000400000 */
[----:B------:R-:W-:-:S04]  /*0880*/  FFMA R8, R19, R8, R12 ;  /* 0x0000000813087223 */ /* 0x000fc8000000000c */
[----:B------:R-:W-:Y:S01]  /*0890*/  FFMA R8, R5, R10, R8 ;  /* 0x0000000a05087223 */ /* 0x000fe20000000008 */
[----:B0-----:R-:W-:-:S03]  /*08a0*/  FFMA R9, -R11, R4, 1 ;  /* 0x3f8000000b097423 */ /* 0x001fc60000000104 */
        /* <DEDUP_REMOVED lines=9> */
.L_x_7:
[----:B------:R-:W-:Y:S05]  /*0940*/  BSYNC.RECONVERGENT B0 ;  /* 0x0000000000007941 */ /* 0x000fea0003800200 */
.L_x_6:
[----:B------:R-:W0:Y:S01]  /*0950*/  S2UR UR5, SR_CgaCtaId ;  /* 0x00000000000579c3 */ /* 0x000e220000008800 */
[----:B------:R-:W-:Y:S01]  /*0960*/  UMOV UR4, 0x400 ;  /* 0x0000040000047882 */ /* 0x000fe20000000000 */
[----:B------:R-:W1:Y:S01]  /*0970*/  MUFU.RCP R12, R11 ;  /* 0x0000000b000c7308 */ /* 0x000e620000001000 */
[----:B------:R-:W-:Y:S01]  /*0980*/  HFMA2 R13, -RZ, RZ, 1.75, 0 ;  /* 0x3f000000ff0d7431 */ /* 0x000fe200000001ff */
[----:B------:R-:W-:Y:S04]  /*0990*/  BSSY.RECONVERGENT B0, `(.L_x_8) ;  /* 0x0000015000007945 */ /* 0x000fe80003800200 */
[----:B------:R-:W-:-:S05]  /*09a0*/  LOP3.LUT R13, R13, 0x80000000, R4, 0xb8, !PT ;  /* 0x800000000d0d7812 */ /* 0x000fca00078eb804 */
[----:B------:R-:W-:Y:S01]  /*09b0*/  FADD.RZ R13, R13, R4 ;  /* 0x000000040d0d7221 */ /* 0x000fe2000000c000 */
[----:B-1----:R-:W-:-:S04]  /*09c0*/  FFMA R17, -R11, R12, 1 ;  /* 0x3f8000000b117423 */ /* 0x002fc8000000010c */
[----:B------:R-:W-:Y:S01]  /*09d0*/  FFMA R4, R12, R17, R12 ;  /* 0x000000110c047223 */ /* 0x000fe2000000000c */
[----:B0-----:R-:W-:-:S09]  /*09e0*/  ULEA UR4, UR5, UR4, 0x18 ;  /* 0x0000000405047291 */ /* 0x001fd2000f8ec0ff */
[----:B------:R-:W0:Y:S04]  /*09f0*/  LDS.64 R8, [UR4+0x40] ;  /* 0x00004004ff087984 */ /* 0x000e280008000a00 */
[----:B------:R-:W1:Y:S01]  /*0a00*/  LDS R10, [UR4+0x3c] ;  /* 0x00003c04ff0a7984 */ /* 0x000e620008000800 */
[----:B0-----:R-:W-:Y:S02]  /*0a10*/  FMUL R8, R15, R8 ;  /* 0x000000080f087220 */ /* 0x001fe40000400000 */
[----:B------:R-:W-:Y:S02]  /*0a20*/  F2I.TRUNC.NTZ R15, R13 ;  /* 0x0000000d000f7305 */ /* 0x000fe4000020f100 */
[----:B-1----:R-:W-:-:S04]  /*0a30*/  FFMA R8, R19, R10, R8 ;  /* 0x0000000a13087223 */ /* 0x002fc80000000008 */
[----:B------:R-:W-:-:S04]  /*0a40*/  FFMA R10, R5, R9, R8 ;  /* 0x00000009050a7223 */ /* 0x000fc80000000008 */
[----:B------:R-:W0:Y:S01]  /*0a50*/  FCHK P0, R10, R11 ;  /* 0x0000000b0a007302 */ /* 0x000e220000000000 */
[----:B------:R-:W-:-:S04]  /*0a60*/  FFMA R8, R4, R10, RZ ;  /* 0x0000000a04087223 */ /* 0x000fc800000000ff */
[----:B------:R-:W-:-:S04]  /*0a70*/  FFMA R9, -R11, R8, R10 ;  /* 0x000000080b097223 */ /* 0x000fc8000000010a */
[----:B------:R-:W-:Y:S01]  /*0a80*/  FFMA R4, R4, R9, R8 ;  /* 0x0000000904047223 */ /* 0x000fe20000000008 */
[----:B0-----:R-:W-:Y:S06]  /*0a90*/  @!P0 BRA `(.L_x_9) ;  /* 0x0000000000108947 */ /* 0x001fec0003800000 */
[----:B------:R-:W-:Y:S02]  /*0aa0*/  MOV R8, R10 ;  /* 0x0000000a00087202 */ /* 0x000fe40000000f00 */
[----:B------:R-:W-:Y:S02]  /*0ab0*/  MOV R17, R11 ;  /* 0x0000000b00117202 */ /* 0x000fe40000000f00 */
[----:B------:R-:W-:-:S07]  /*0ac0*/  MOV R10, 0xae0 ;  /* 0x00000ae0000a7802 */ /* 0x000fce0000000f00 */
[----:B------:R-:W-:Y:S05]  /*0ad0*/  CALL.REL.NOINC `($__internal_0_$__cuda_sm3x_div_rn_noftz_f32_slowpath) ;  /* 0x0000000400f87944 */ /* 0x000fea0003c00000 */
.L_x_9:
[----:B------:R-:W-:Y:S05]  /*0ae0*/  BSYNC.RECONVERGENT B0 ;  /* 0x0000000000007941 */ /* 0x000fea0003800200 */
.L_x_8:
[----:B------:R-:W-:Y:S01]  /*0af0*/  MOV R9, 0x3f000000 ;  /* 0x3f00000000097802 */ /* 0x000fe20000000f00 */
[----:B------:R-:W-:Y:S03]  /*0b00*/  F2I.TRUNC.NTZ R0, R0 ;  /* 0x0000000000007305 */ /* 0x000fe6000020f100 */
[----:B------:R-:W-:-:S05]  /*0b10*/  LOP3.LUT R9, R9, 0x80000000, R4, 0xb8, !PT ;  /* 0x8000000009097812 */ /* 0x000fca00078eb804 */
[----:B------:R-:W-:-:S06]  /*0b20*/  FADD.RZ R9, R9, R4 ;  /* 0x0000000409097221 */ /* 0x000fcc000000c000 */
[----:B------:R-:W0:Y:S02]  /*0b30*/  F2I.TRUNC.NTZ R9, R9 ;  /* 0x0000000900097305 */ /* 0x000e24000020f100 */
[----:B0-----:R-:W-:Y:S02]  /*0b40*/  ISETP.GE.AND P0, PT, R9, R0, PT ;  /* 0x000000000900720c */ /* 0x001fe40003f06270 */
[C---:B------:R-:W-:Y:S02]  /*0b50*/  LOP3.LUT R4, R15.reuse, R9, RZ, 0xfc, !PT ;  /* 0x000000090f047212 */ /* 0x040fe400078efcff */
[----:B------:R-:W-:-:S04]  /*0b60*/  ISETP.GE.OR P0, PT, R15, R22, P0 ;  /* 0x000000160f00720c */ /* 0x000fc80000706670 */
[----:B------:R-:W-:-:S04]  /*0b70*/  ISETP.LT.OR P0, PT, R4, RZ, P0 ;  /* 0x000000ff0400720c */ /* 0x000fc80000701670 */
[----:B------:R-:W-:-:S13]  /*0b80*/  FSETP.LT.OR P0, PT, R7, -R6, P0 ;  /* 0x800000060700720b */ /* 0x000fda0000701400 */
[----:B------:R-:W-:Y:S05]  /*0b90*/  @P0 EXIT ;  /* 0x000000000000094d */ /* 0x000fea0003800000 */
[----:B------:R-:W0:Y:S01]  /*0ba0*/  LDC.64 R6, c[0x0][0x3a0] ;  /* 0x0000e800ff067b82 */ /* 0x000e220000000a00 */
[----:B------:R-:W-:-:S04]  /*0bb0*/  IMAD R15, R22, R9, R15 ;  /* 0x00000009160f7224 */ /* 0x000fc800078e020f */
[----:B0-----:R-:W-:-:S06]  /*0bc0*/  IMAD.WIDE R6, R15, 0x4, R6 ;  /* 0x000000040f067825 */ /* 0x001fcc00078e0206 */
[----:B------:R-:W2:Y:S02]  /*0bd0*/  LDG.E R6, desc[UR6][R6.64] ;  /* 0x0000000606067981 */ /* 0x000ea4000c1e1900 */
[----:B--2---:R-:W-:-:S05]  /*0be0*/  FADD R8, -R5, R6 ;  /* 0x0000000605087221 */ /* 0x004fca0000000100 */
[----:B------:R-:W-:-:S04]  /*0bf0*/  FSETP.GEU.AND P0, PT, R8, -R3, PT ;  /* 0x800000030800720b */ /* 0x000fc80003f0e000 */
[----:B------:R-:W-:-:S13]  /*0c00*/  FSETP.EQ.OR P0, PT, R6, RZ, !P0 ;  /* 0x000000ff0600720b */ /* 0x000fda0004702400 */
[----:B------:R-:W-:Y:S05]  /*0c10*/  @P0 EXIT ;  /* 0x000000000000094d */ /* 0x000fea0003800000 */
[----:B------:R-:W0:Y:S01]  /*0c20*/  MUFU.RCP R0, R3 ;  /* 0x0000000300007308 */ /* 0x000e220000001000 */
[----:B------:R-:W-:Y:S07]  /*0c30*/  BSSY.RECONVERGENT B0, `(.L_x_10) ;  /* 0x000000b000007945 */ /* 0x000fee0003800200 */
[----:B------:R-:W1:Y:S01]  /*0c40*/  FCHK P0, R8, R3 ;  /* 0x0000000308007302 */ /* 0x000e620000000000 */
[----:B0-----:R-:W-:-:S04]  /*0c50*/  FFMA R5, -R3, R0, 1 ;  /* 0x3f80000003057423 */ /* 0x001fc80000000100 */
[----:B------:R-:W-:-:S04]  /*0c60*/  FFMA R5, R0, R5, R0 ;  /* 0x0000000500057223 */ /* 0x000fc80000000000 */
[----:B------:R-:W-:-:S04]  /*0c70*/  FFMA R0, R8, R5, RZ ;  /* 0x0000000508007223 */ /* 0x000fc800000000ff */
[----:B------:R-:W-:-:S04]  /*0c80*/  FFMA R4, -R3, R0, R8 ;  /* 0x0000000003047223 */ /* 0x000fc80000000108 */
[----:B------:R-:W-:Y:S01]  /*0c90*/  FFMA R4, R5, R4, R0 ;  /* 0x0000000405047223 */ /* 0x000fe20000000000 */
[----:B-1----:R-:W-:Y:S06]  /*0ca0*/  @!P0 BRA `(.L_x_11) ;  /* 0x00000000000c8947 */ /* 0x002fec0003800000 */
[----:B------:R-:W-:Y:S02]  /*0cb0*/  MOV R17, R3 ;  /* 0x0000000300117202 */ /* 0x000fe40000000f00 */
[----:B------:R-:W-:-:S07]  /*0cc0*/  MOV R10, 0xce0 ;  /* 0x00000ce0000a7802 */ /* 0x000fce0000000f00 */
[----:B------:R-:W-:Y:S05]  /*0cd0*/  CALL.REL.NOINC `($__internal_0_$__cuda_sm3x_div_rn_noftz_f32_slowpath) ;  /* 0x0000000400787944 */ /* 0x000fea0003c00000 */
.L_x_11:
[----:B------:R-:W-:Y:S05]  /*0ce0*/  BSYNC.RECONVERGENT B0 ;  /* 0x0000000000007941 */ /* 0x000fea0003800200 */
.L_x_10:
[----:B------:R-:W0:Y:S01]  /*0cf0*/  LDC.64 R18, c[0x0][0x388] ;  /* 0x0000e200ff127b82 */ /* 0x000e220000000a00 */
[----:B------:R-:W1:Y:S07]  /*0d00*/  LDCU.64 UR4, c[0x0][0x390] ;  /* 0x00007200ff0477ac */ /* 0x000e6e0008000a00 */
[----:B------:R-:W2:Y:S01]  /*0d10*/  LDC.64 R24, c[0x0][0x380] ;  /* 0x0000e000ff187b82 */ /* 0x000ea20000000a00 */
[----:B0-----:R-:W-:-:S05]  /*0d20*/  IMAD.WIDE R18, R2, 0x4, R18 ;  /* 0x0000000402127825 */ /* 0x001fca00078e0212 */
[----:B------:R-:W3:Y:S01]  /*0d30*/  LDG.E R0, desc[UR6][R18.64] ;  /* 0x0000000612007981 */ /* 0x000ee2000c1e1900 */
[----:B--2---:R-:W-:-:S05]  /*0d40*/  IMAD.WIDE R24, R2, 0x4, R24 ;  /* 0x0000000402187825 */ /* 0x004fca00078e0218 */
[----:B------:R-:W2:Y:S01]  /*0d50*/  LDG.E R3, desc[UR6][R24.64] ;  /* 0x0000000618037981 */ /* 0x000ea2000c1e1900 */
[----:B------:R-:W-:-:S05]  /*0d60*/  IMAD R2, R2, 0x3, RZ ;  /* 0x0000000302027824 */ /* 0x000fca00078e02ff */
[----:B-1----:R-:W-:-:S04]  /*0d70*/  IADD3 R26, P0, PT, R2, UR4, RZ ;  /* 0x00000004021a7c10 */ /* 0x002fc8000ff1e0ff */
[----:B------:R-:W-:-:S05]  /*0d80*/  LEA.HI.X.SX32 R27, R2, UR5, 0x1, P0 ;  /* 0x00000005021b7c11 */ /* 0x000fca00080f0eff */
[----:B------:R-:W4:Y:S04]  /*0d90*/  LDG.E.U8 R5, desc[UR6][R26.64] ;  /* 0x000000061a057981 */ /* 0x000f28000c1e1100 */
[----:B------:R-:W5:Y:S04]  /*0da0*/  LDG.E.U8 R6, desc[UR6][R26.64+0x1] ;  /* 0x000001061a067981 */ /* 0x000f68000c1e1100 */
[----:B------:R-:W4:Y:S01]  /*0db0*/  LDG.E.U8 R7, desc[UR6][R26.64+0x2] ;  /* 0x000002061a077981 */ /* 0x000f22000c1e1100 */
[----:B------:R-:W-:Y:S01]  /*0dc0*/  FMNMX R4, R4, 1, PT ;  /* 0x3f80000004047809 */ /* 0x000fe20003800000 */
[----:B------:R-:W-:Y:S01]  /*0dd0*/  BSSY.RECONVERGENT B0, `(.L_x_12) ;  /* 0x0000012000007945 */ /* 0x000fe20003800200 */
[----:B---3--:R-:W-:-:S04]  /*0de0*/  FADD R2, R21, R0 ;  /* 0x0000000015027221 */ /* 0x008fc80000000000 */
[----:B------:R-:W0:Y:S01]  /*0df0*/  MUFU.RCP R9, R2 ;  /* 0x0000000200097308 */ /* 0x000e220000001000 */
[----:B--2---:R-:W-:-:S04]  /*0e00*/  FMUL R8, R3, R0 ;  /* 0x0000000003087220 */ /* 0x004fc80000400000 */
[----:B------:R-:W-:-:S04]  /*0e10*/  FFMA R8, R21, R4, R8 ;  /* 0x0000000415087223 */ /* 0x000fc80000000008 */
[----:B------:R-:W1:Y:S01]  /*0e20*/  FCHK P0, R8, R2 ;  /* 0x0000000208007302 */ /* 0x000e620000000000 */
[----:B0-----:R-:W-:-:S04]  /*0e30*/  FFMA R10, -R2, R9, 1 ;  /* 0x3f800000020a7423 */ /* 0x001fc80000000109 */
[----:B------:R-:W-:-:S04]  /*0e40*/  FFMA R9, R9, R10, R9 ;  /* 0x0000000a09097223 */ /* 0x000fc80000000009 */
[----:B------:R-:W-:Y:S01]  /*0e50*/  FFMA R4, R8, R9, RZ ;  /* 0x0000000908047223 */ /* 0x000fe200000000ff */
[----:B----4-:R-:W-:-:S03]  /*0e60*/  I2FP.F32.U32 R7, R7 ;  /* 0x0000000700077245 */ /* 0x010fc60000201000 */
[----:B------:R-:W-:-:S04]  /*0e70*/  FFMA R3, -R2, R4, R8 ;  /* 0x0000000402037223 */ /* 0x000fc80000000108 */
[----:B------:R-:W-:Y:S01]  /*0e80*/  FFMA R4, R9, R3, R4 ;  /* 0x0000000309047223 */ /* 0x000fe20000000004 */
[----:B------:R-:W-:Y:S02]  /*0e90*/  I2FP.F32.U32 R3, R5 ;  /* 0x0000000500037245 */ /* 0x000fe40000201000 */
[----:B-----5:R-:W-:Y:S01]  /*0ea0*/  I2FP.F32.U32 R5, R6 ;  /* 0x0000000600057245 */ /* 0x020fe20000201000 */
[----:B-1----:R-:W-:Y:S06]  /*0eb0*/  @!P0 BRA `(.L_x_13) ;  /* 0x00000000000c8947 */ /* 0x002fec0003800000 */
[----:B------:R-:W-:Y:S02]  /*0ec0*/  MOV R17, R2 ;  /* 0x0000000200117202 */ /* 0x000fe40000000f00 */
[----:B------:R-:W-:-:S07]  /*0ed0*/  MOV R10, 0xef0 ;  /* 0x00000ef0000a7802 */ /* 0x000fce0000000f00 */
[----:B------:R-:W-:Y:S05]  /*0ee0*/  CALL.REL.NOINC `($__internal_0_$__cuda_sm3x_div_rn_noftz_f32_slowpath) ;  /* 0x0000000000f47944 */ /* 0x000fea0003c00000 */
.L_x_13:
[----:B------:R-:W-:Y:S05]  /*0ef0*/  BSYNC.RECONVERGENT B0 ;  /* 0x0000000000007941 */ /* 0x000fea0003800200 */
.L_x_12:
[----:B------:R-:W0:Y:S01]  /*0f00*/  LDC.64 R28, c[0x0][0x398] ;  /* 0x0000e600ff1c7b82 */ /* 0x000e220000000a00 */
[----:B------:R-:W-:Y:S01]  /*0f10*/  IMAD R15, R15, 0x3, RZ ;  /* 0x000000030f0f7824 */ /* 0x000fe200078e02ff */
[----:B------:R1:W-:Y:S04]  /*0f20*/  STG.E desc[UR6][R24.64], R4 ;  /* 0x0000000418007986 */ /* 0x0003e8000c101906 */
[----:B------:R2:W-:Y:S01]  /*0f30*/  STG.E desc[UR6][R18.64], R2 ;  /* 0x0000000212007986 */ /* 0x0005e2000c101906 */
[----:B0-----:R-:W-:-:S05]  /*0f40*/  IMAD.WIDE R28, R15, 0x4, R28 ;  /* 0x000000040f1c7825 */ /* 0x001fca00078e021c */
[----:B------:R-:W3:Y:S01]  /*0f50*/  LDG.E R6, desc[UR6][R28.64] ;  /* 0x000000061c067981 */ /* 0x000ee2000c1e1900 */
[----:B------:R-:W0:Y:S01]  /*0f60*/  MUFU.RCP R11, R2 ;  /* 0x00000002000b7308 */ /* 0x000e220000001000 */
[----:B------:R-:W-:Y:S01]  /*0f70*/  BSSY.RECONVERGENT B0, `(.L_x_14) ;  /* 0x000000d000007945 */ /* 0x000fe20003800200 */
[----:B---3--:R-:W-:Y:S01]  /*0f80*/  FMUL R9, R21, R6 ;  /* 0x0000000615097220 */ /* 0x008fe20000400000 */
[----:B0-----:R-:W-:-:S03]  /*0f90*/  FFMA R6, -R2, R11, 1 ;  /* 0x3f80000002067423 */ /* 0x001fc6000000010b */
[----:B------:R-:W-:Y:S01]  /*0fa0*/  FFMA R8, R0, R3, R9 ;  /* 0x0000000300087223 */ /* 0x000fe20000000009 */
[----:B------:R-:W-:-:S03]  /*0fb0*/  FFMA R3, R11, R6, R11 ;  /* 0x000000060b037223 */ /* 0x000fc6000000000b */
[----:B------:R-:W0:Y:S01]  /*0fc0*/  FCHK P0, R8, R2 ;  /* 0x0000000208007302 */ /* 0x000e220000000000 */
[----:B------:R-:W-:-:S04]  /*0fd0*/  FFMA R6, R3, R8, RZ ;  /* 0x0000000803067223 */ /* 0x000fc800000000ff */
[----:B------:R-:W-:-:S04]  /*0fe0*/  FFMA R9, -R2, R6, R8 ;  /* 0x0000000602097223 */ /* 0x000fc80000000108 */
[----:B-1----:R-:W-:Y:S01]  /*0ff0*/  FFMA R4, R3, R9, R6 ;  /* 0x0000000903047223 */ /* 0x002fe20000000006 */
[----:B0-2---:R-:W-:Y:S06]  /*1000*/  @!P0 BRA `(.L_x_15) ;  /* 0x00000000000c8947 */ /* 0x005fec0003800000 */
[----:B------:R-:W-:Y:S02]  /*1010*/  MOV R17, R2 ;  /* 0x0000000200117202 */ /* 0x000fe40000000f00 */
[----:B------:R-:W-:-:S07]  /*1020*/  MOV R10, 0x1040 ;  /* 0x00001040000a7802 */ /* 0x000fce0000000f00 */
[----:B------:R-:W-:Y:S05]  /*1030*/  CALL.REL.NOINC `($__internal_0_$__cuda_sm3x_div_rn_noftz_f32_slowpath) ;  /* 0x0000000000a07944 */ /* 0x000fea0003c00000 */
.L_x_15:
[----:B------:R-:W-:Y:S05]  /*1040*/  BSYNC.RECONVERGENT B0 ;  /* 0x0000000000007941 */ /* 0x000fea0003800200 */
.L_x_14:
[----:B------:R-:W0:Y:S02]  /*1050*/  F2I.U32.TRUNC.NTZ R9, R4 ;  /* 0x0000000400097305 */ /* 0x000e24000020f000 */
[----:B0-----:R0:W-:Y:S04]  /*1060*/  STG.E.U8 desc[UR6][R26.64], R9 ;  /* 0x000000091a007986 */ /* 0x0011e8000c101106 */
[----:B------:R-:W2:Y:S02]  /*1070*/  LDG.E R6, desc[UR6][R28.64+0x4] ;  /* 0x000004061c067981 */ /* 0x000ea4000c1e1900 */
[----:B------:R-:W1:Y:S01]  /*1080*/  MUFU.RCP R11, R2 ;  /* 0x00000002000b7308 */ /* 0x000e620000001000 */
[----:B------:R-:W-:Y:S01]  /*1090*/  BSSY.RECONVERGENT B0, `(.L_x_16) ;  /* 0x000000d000007945 */ /* 0x000fe20003800200 */
[----:B--2---:R-:W-:Y:S01]  /*10a0*/  FMUL R3, R21, R6 ;  /* 0x0000000615037220 */ /* 0x004fe20000400000 */
[----:B-1----:R-:W-:-:S03]  /*10b0*/  FFMA R6, -R2, R11, 1 ;  /* 0x3f80000002067423 */ /* 0x002fc6000000010b */
[----:B------:R-:W-:Y:S01]  /*10c0*/  FFMA R8, R0, R5, R3 ;  /* 0x0000000500087223 */ /* 0x000fe20000000003 */
[----:B------:R-:W-:-:S03]  /*10d0*/  FFMA R3, R11, R6, R11 ;  /* 0x000000060b037223 */ /* 0x000fc6000000000b */
[----:B------:R-:W1:Y:S01]  /*10e0*/  FCHK P0, R8, R2 ;  /* 0x0000000208007302 */ /* 0x000e620000000000 */
[----:B------:R-:W-:-:S04]  /*10f0*/  FFMA R5, R3, R8, RZ ;  /* 0x0000000803057223 */ /* 0x000fc800000000ff */
[----:B------:R-:W-:-:S04]  /*1100*/  FFMA R6, -R2, R5, R8 ;  /* 0x0000000502067223 */ /* 0x000fc80000000108 */
[----:B------:R-:W-:Y:S01]  /*1110*/  FFMA R4, R3, R6, R5 ;  /* 0x0000000603047223 */ /* 0x000fe20000000005 */
[----:B01----:R-:W-:Y:S06]  /*1120*/  @!P0 BRA `(.L_x_17) ;  /* 0x00000000000c8947 */ /* 0x003fec0003800000 */
[----:B------:R-:W-:Y:S02]  /*1130*/  MOV R17, R2 ;  /* 0x0000000200117202 */ /* 0x000fe40000000f00 */
[----:B------:R-:W-:-:S07]  /*1140*/  MOV R10, 0x1160 ;  /* 0x00001160000a7802 */ /* 0x000fce0000000f00 */
[----:B------:R-:W-:Y:S05]  /*1150*/  CALL.REL.NOINC `($__internal_0_$__cuda_sm3x_div_rn_noftz_f32_slowpath) ;  /* 0x0000000000587944 */ /* 0x000fea0003c00000 */
.L_x_17:
[----:B------:R-:W-:Y:S05]  /*1160*/  BSYNC.RECONVERGENT B0 ;  /* 0x0000000000007941 */ /* 0x000fea0003800200 */
.L_x_16:
[----:B------:R-:W0:Y:S02]  /*1170*/  F2I.U32.TRUNC.NTZ R3, R4 ;  /* 0x0000000400037305 */ /* 0x000e24000020f000 */
[----:B0-----:R0:W-:Y:S04]  /*1180*/  STG.E.U8 desc[UR6][R26.64+0x1], R3 ;  /* 0x000001031a007986 */ /* 0x0011e8000c101106 */
[----:B------:R-:W2:Y:S02]  /*1190*/  LDG.E R28, desc[UR6][R28.64+0x8] ;  /* 0x000008061c1c7981 */ /* 0x000ea4000c1e1900 */
[----:B------:R-:W1:Y:S01]  /*11a0*/  MUFU.RCP R5, R2 ;  /* 0x0000000200057308 */ /* 0x000e620000001000 */
[----:B------:R-:W-:Y:S01]  /*11b0*/  BSSY.RECONVERGENT B0, `(.L_x_18) ;  /* 0x000000d000007945 */ /* 0x000fe20003800200 */
[----:B-1----:R-:W-:Y:S01]  /*11c0*/  FFMA R6, -R2, R5, 1 ;  /* 0x3f80000002067423 */ /* 0x002fe20000000105 */
[----:B--2---:R-:W-:-:S04]  /*11d0*/  FMUL R21, R21, R28 ;  /* 0x0000001c15157220 */ /* 0x004fc80000400000 */
        /* <DEDUP_REMOVED lines=10> */
.L_x_19:
[----:B------:R-:W-:Y:S05]  /*1280*/  BSYNC.RECONVERGENT B0 ;  /* 0x0000000000007941 */ /* 0x000fea0003800200 */
.L_x_18:
[----:B------:R-:W0:Y:S02]  /*1290*/  F2I.U32.TRUNC.NTZ R3, R4 ;  /* 0x0000000400037305 */ /* 0x000e24000020f000 */
[----:B0-----:R-:W-:Y:S01]  /*12a0*/  STG.E.U8 desc[UR6][R26.64+0x2], R3 ;  /* 0x000002031a007986 */ /* 0x001fe2000c101106 */
[----:B------:R-:W-:Y:S05]  /*12b0*/  EXIT ;  /* 0x000000000000794d */ /* 0x000fea0003800000 */
        .weak           $__internal_0_$__cuda_sm3x_div_rn_noftz_f32_slowpath
        .type           $__internal_0_$__cuda_sm3x_div_rn_noftz_f32_slowpath,@function
        .size           $__internal_0_$__cuda_sm3x_div_rn_noftz_f32_slowpath,(.L_x_32 - $__internal_0_$__cuda_sm3x_div_rn_noftz_f32_slowpath)
$__internal_0_$__cuda_sm3x_div_rn_noftz_f32_slowpath:
[----:B------:R-:W-:Y:S01]  /*12c0*/  SHF.R.U32.HI R12, RZ, 0x17, R17 ;  /* 0x00000017ff0c7819 */ /* 0x000fe20000011611 */
[----:B------:R-:W-:Y:S01]  /*12d0*/  BSSY.RECONVERGENT B1, `(.L_x_20) ;  /* 0x0000063000017945 */ /* 0x000fe20003800200 */
[----:B------:R-:W-:Y:S02]  /*12e0*/  SHF.R.U32.HI R9, RZ, 0x17, R8 ;  /* 0x00000017ff097819 */ /* 0x000fe40000011608 */
[----:B------:R-:W-:Y:S02]  /*12f0*/  LOP3.LUT R12, R12, 0xff, RZ, 0xc0, !PT ;  /* 0x000000ff0c0c7812 */ /* 0x000fe400078ec0ff */
[----:B------:R-:W-:Y:S02]  /*1300*/  LOP3.LUT R9, R9, 0xff, RZ, 0xc0, !PT ;  /* 0x000000ff09097812 */ /* 0x000fe400078ec0ff */
[----:B------:R-:W-:Y:S02]  /*1310*/  IADD3 R14, PT, PT, R12, -0x1, RZ ;  /* 0xffffffff0c0e7810 */ /* 0x000fe40007ffe0ff */
[----:B------:R-:W-:-:S02]  /*1320*/  IADD3 R16, PT, PT, R9, -0x1, RZ ;  /* 0xffffffff09107810 */ /* 0x000fc40007ffe0ff */
[----:B------:R-:W-:Y:S02]  /*1330*/  ISETP.GT.U32.AND P0, PT, R14, 0xfd, PT ;  /* 0x000000fd0e00780c */ /* 0x000fe40003f04070 */
[----:B------:R-:W-:Y:S02]  /*1340*/  MOV R4, R8 ;  /* 0x0000000800047202 */ /* 0x000fe40000000f00 */
[----:B------:R-:W-:-:S13]  /*1350*/  ISETP.GT.U32.OR P0, PT, R16, 0xfd, P0 ;  /* 0x000000fd1000780c */ /* 0x000fda0000704470 */
[----:B------:R-:W-:Y:S01]  /*1360*/  @!P0 MOV R13, RZ ;  /* 0x000000ff000d8202 */ /* 0x000fe20000000f00 */
[----:B------:R-:W-:Y:S06]  /*1370*/  @!P0 BRA `(.L_x_21) ;  /* 0x00000000005c8947 */ /* 0x000fec0003800000 */
[----:B------:R-:W-:Y:S02]  /*1380*/  FSETP.GTU.FTZ.AND P0, PT, |R8|, +INF , PT ;  /* 0x7f8000000800780b */ /* 0x000fe40003f1c200 */
[----:B------:R-:W-:-:S04]  /*1390*/  FSETP.GTU.FTZ.AND P1, PT, |R17|, +INF , PT ;  /* 0x7f8000001100780b */ /* 0x000fc80003f3c200 */
[----:B------:R-:W-:-:S13]  /*13a0*/  PLOP3.LUT P0, PT, P0, P1, PT, 0xf8, 0x8f ;  /* 0x00000000008f781c */ /* 0x000fda0000703f70 */
[----:B------:R-:W-:Y:S05]  /*13b0*/  @P0 BRA `(.L_x_22) ;  /* 0x00000004004c0947 */ /* 0x000fea0003800000 */
[----:B------:R-:W-:-:S13]  /*13c0*/  LOP3.LUT P0, RZ, R17, 0x7fffffff, R4, 0xc8, !PT ;  /* 0x7fffffff11ff7812 */ /* 0x000fda000780c804 */
[----:B------:R-:W-:Y:S05]  /*13d0*/  @!P0 BRA `(.L_x_23) ;  /* 0x00000004003c8947 */ /* 0x000fea0003800000 */
[C---:B------:R-:W-:Y:S02]  /*13e0*/  FSETP.NEU.FTZ.AND P2, PT, |R8|.reuse, +INF , PT ;  /* 0x7f8000000800780b */ /* 0x040fe40003f5d200 */
[----:B------:R-:W-:Y:S02]  /*13f0*/  FSETP.NEU.FTZ.AND P1, PT, |R17|, +INF , PT ;  /* 0x7f8000001100780b */ /* 0x000fe40003f3d200 */
[----:B------:R-:W-:-:S11]  /*1400*/  FSETP.NEU.FTZ.AND P0, PT, |R8|, +INF , PT ;  /* 0x7f8000000800780b */ /* 0x000fd60003f1d200 */
[----:B------:R-:W-:Y:S05]  /*1410*/  @!P1 BRA !P2, `(.L_x_23) ;  /* 0x00000004002c9947 */ /* 0x000fea0005000000 */
[----:B------:R-:W-:-:S04]  /*1420*/  LOP3.LUT P2, RZ, R4, 0x7fffffff, RZ, 0xc0, !PT ;  /* 0x7fffffff04ff7812 */ /* 0x000fc8000784c0ff */
[----:B------:R-:W-:-:S13]  /*1430*/  PLOP3.LUT P1, PT, P1, P2, PT, 0x2f, 0xf2 ;  /* 0x0000000000f2781c */ /* 0x000fda0000f24577 */
[----:B------:R-:W-:Y:S05]  /*1440*/  @P1 BRA `(.L_x_24) ;  /* 0x0000000400181947 */ /* 0x000fea0003800000 */
[----:B------:R-:W-:-:S04]  /*1450*/  LOP3.LUT P1, RZ, R17, 0x7fffffff, RZ, 0xc0, !PT ;  /* 0x7fffffff11ff7812 */ /* 0x000fc8000782c0ff */
[----:B------:R-:W-:-:S13]  /*1460*/  PLOP3.LUT P0, PT, P0, P1, PT, 0x2f, 0xf2 ;  /* 0x0000000000f2781c */ /* 0x000fda0000702577 */
[----:B------:R-:W-:Y:S05]  /*1470*/  @P0 BRA `(.L_x_25) ;  /* 0x0000000400000947 */ /* 0x000fea0003800000 */
[----:B------:R-:W-:Y:S02]  /*1480*/  ISETP.GE.AND P0, PT, R16, RZ, PT ;  /* 0x000000ff1000720c */ /* 0x000fe40003f06270 */
[----:B------:R-:W-:-:S11]  /*1490*/  ISETP.GE.AND P1, PT, R14, RZ, PT ;  /* 0x000000ff0e00720c */ /* 0x000fd60003f26270 */
[----:B------:R-:W-:Y:S01]  /*14a0*/  @P0 MOV R13, RZ ;  /* 0x000000ff000d0202 */ /* 0x000fe20000000f00 */
[----:B------:R-:W-:Y:S01]  /*14b0*/  @!P0 FFMA R4, R8, 1.84467440737095516160e+19, RZ ;  /* 0x5f80000008048823 */ /* 0x000fe200000000ff */
[----:B------:R-:W-:Y:S01]  /*14c0*/  @!P0 MOV R13, 0xffffffc0 ;  /* 0xffffffc0000d8802 */ /* 0x000fe20000000f00 */
[----:B------:R-:W-:-:S03]  /*14d0*/  @!P1 FFMA R17, R17, 1.84467440737095516160e+19, RZ ;  /* 0x5f80000011119823 */ /* 0x000fc600000000ff */
[----:B------:R-:W-:-:S07]  /*14e0*/  @!P1 IADD3 R13, PT, PT, R13, 0x40, RZ ;  /* 0x000000400d0d9810 */ /* 0x000fce0007ffe0ff */
.L_x_21:
[----:B------:R-:W-:Y:S01]  /*14f0*/  LEA R14, R12, 0xc0800000, 0x17 ;  /* 0xc08000000c0e7811 */ /* 0x000fe200078eb8ff */
[----:B------:R-:W-:Y:S01]  /*1500*/  BSSY.RECONVERGENT B2, `(.L_x_26) ;  /* 0x0000036000027945 */ /* 0x000fe20003800200 */
[----:B------:R-:W-:Y:S02]  /*1510*/  IADD3 R9, PT, PT, R9, -0x7f, RZ ;  /* 0xffffff8109097810 */ /* 0x000fe40007ffe0ff */
[----:B------:R-:W-:Y:S02]  /*1520*/  IADD3 R17, PT, PT, -R14, R17, RZ ;  /* 0x000000110e117210 */ /* 0x000fe40007ffe1ff */
[C---:B------:R-:W-:Y:S01]  /*1530*/  IADD3 R12, PT, PT, R9.reuse, 0x7f, -R12 ;  /* 0x0000007f090c7810 */ /* 0x040fe20007ffe80c */
[----:B------:R-:W-:Y:S01]  /*1540*/  IMAD R4, R9, -0x800000, R4 ;  /* 0xff80000009047824 */ /* 0x000fe200078e0204 */
[----:B------:R-:W0:Y:S01]  /*1550*/  MUFU.RCP R14, R17 ;  /* 0x00000011000e7308 */ /* 0x000e220000001000 */
[----:B------:R-:W-:Y:S01]  /*1560*/  FADD.FTZ R23, -R17, -RZ ;  /* 0x800000ff11177221 */ /* 0x000fe20000010100 */
[----:B------:R-:W-:-:S03]  /*1570*/  IADD3 R13, PT, PT, R12, R13, RZ ;  /* 0x0000000d0c0d7210 */ /* 0x000fc60007ffe0ff */
[----:B0-----:R-:W-:-:S04]  /*1580*/  FFMA R17, R14, R23, 1 ;  /* 0x3f8000000e117423 */ /* 0x001fc80000000017 */
[----:B------:R-:W-:-:S04]  /*1590*/  FFMA R17, R14, R17, R14 ;  /* 0x000000110e117223 */ /* 0x000fc8000000000e */
[----:B------:R-:W-:-:S04]  /*15a0*/  FFMA R14, R4, R17, RZ ;  /* 0x00000011040e7223 */ /* 0x000fc800000000ff */
[----:B------:R-:W-:-:S04]  /*15b0*/  FFMA R16, R23, R14, R4 ;  /* 0x0000000e17107223 */ /* 0x000fc80000000004 */
[----:B------:R-:W-:-:S04]  /*15c0*/  FFMA R16, R17, R16, R14 ;  /* 0x0000001011107223 */ /* 0x000fc8000000000e */
[----:B------:R-:W-:-:S04]  /*15d0*/  FFMA R23, R23, R16, R4 ;  /* 0x0000001017177223 */ /* 0x000fc80000000004 */
[----:B------:R-:W-:-:S05]  /*15e0*/  FFMA R4, R17, R23, R16 ;  /* 0x0000001711047223 */ /* 0x000fca0000000010 */
[----:B------:R-:W-:-:S04]  /*15f0*/  SHF.R.U32.HI R9, RZ, 0x17, R4 ;  /* 0x00000017ff097819 */ /* 0x000fc80000011604 */
[----:B------:R-:W-:-:S04]  /*1600*/  LOP3.LUT R12, R9, 0xff, RZ, 0xc0, !PT ;  /* 0x000000ff090c7812 */ /* 0x000fc800078ec0ff */
[----:B------:R-:W-:-:S04]  /*1610*/  IADD3 R9, PT, PT, R12, R13, RZ ;  /* 0x0000000d0c097210 */ /* 0x000fc80007ffe0ff */
[----:B------:R-:W-:-:S04]  /*1620*/  IADD3 R12, PT, PT, R9, -0x1, RZ ;  /* 0xffffffff090c7810 */ /* 0x000fc80007ffe0ff */
[----:B------:R-:W-:-:S13]  /*1630*/  ISETP.GE.U32.AND P0, PT, R12, 0xfe, PT ;  /* 0x000000fe0c00780c */ /* 0x000fda0003f06070 */
[----:B------:R-:W-:Y:S05]  /*1640*/  @!P0 BRA `(.L_x_27) ;  /* 0x0000000000808947 */ /* 0x000fea0003800000 */
[----:B------:R-:W-:-:S13]  /*1650*/  ISETP.GT.AND P0, PT, R9, 0xfe, PT ;  /* 0x000000fe0900780c */ /* 0x000fda0003f04270 */
[----:B------:R-:W-:Y:S05]  /*1660*/  @P0 BRA `(.L_x_28) ;  /* 0x00000000006c0947 */ /* 0x000fea0003800000 */
[----:B------:R-:W-:-:S13]  /*1670*/  ISETP.GE.AND P0, PT, R9, 0x1, PT ;  /* 0x000000010900780c */ /* 0x000fda0003f06270 */
[----:B------:R-:W-:Y:S05]  /*1680*/  @P0 BRA `(.L_x_29) ;  /* 0x0000000000740947 */ /* 0x000fea0003800000 */
[----:B------:R-:W-:Y:S02]  /*1690*/  ISETP.GE.AND P0, PT, R9, -0x18, PT ;  /* 0xffffffe80900780c */ /* 0x000fe40003f06270 */
[----:B------:R-:W-:-:S11]  /*16a0*/  LOP3.LUT R4, R4, 0x80000000, RZ, 0xc0, !PT ;  /* 0x8000000004047812 */ /* 0x000fd600078ec0ff */
[----:B------:R-:W-:Y:S05]  /*16b0*/  @!P0 BRA `(.L_x_29) ;  /* 0x0000000000688947 */ /* 0x000fea0003800000 */
[CCC-:B------:R-:W-:Y:S01]  /*16c0*/  FFMA.RZ R12, R17.reuse, R23.reuse, R16.reuse ;  /* 0x00000017110c7223 */ /* 0x1c0fe2000000c010 */
[CCC-:B------:R-:W-:Y:S01]  /*16d0*/  FFMA.RP R13, R17.reuse, R23.reuse, R16.reuse ;  /* 0x00000017110d7223 */ /* 0x1c0fe20000008010 */
[----:B------:R-:W-:Y:S01]  /*16e0*/  FFMA.RM R16, R17, R23, R16 ;  /* 0x0000001711107223 */ /* 0x000fe20000004010 */
[C---:B------:R-:W-:Y:S02]  /*16f0*/  IADD3 R14, PT, PT, R9.reuse, 0x20, RZ ;  /* 0x00000020090e7810 */ /* 0x040fe40007ffe0ff */
[----:B------:R-:W-:Y:S02]  /*1700*/  LOP3.LUT R12, R12, 0x7fffff, RZ, 0xc0, !PT ;  /* 0x007fffff0c0c7812 */ /* 0x000fe400078ec0ff */
[C---:B------:R-:W-:Y:S02]  /*1710*/  ISETP.NE.AND P2, PT, R9.reuse, RZ, PT ;  /* 0x000000ff0900720c */ /* 0x040fe40003f45270 */
[----:B------:R-:W-:Y:S02]  /*1720*/  LOP3.LUT R17, R12, 0x800000, RZ, 0xfc, !PT ;  /* 0x008000000c117812 */ /* 0x000fe400078efcff */
[----:B------:R-:W-:-:S02]  /*1730*/  ISETP.NE.AND P1, PT, R9, RZ, PT ;  /* 0x000000ff0900720c */ /* 0x000fc40003f25270 */
[----:B------:R-:W-:Y:S02]  /*1740*/  IADD3 R9, PT, PT, -R9, RZ, RZ ;  /* 0x000000ff09097210 */ /* 0x000fe40007ffe1ff */
[----:B------:R-:W-:Y:S02]  /*1750*/  SHF.L.U32 R14, R17, R14, RZ ;  /* 0x0000000e110e7219 */ /* 0x000fe400000006ff */
[----:B------:R-:W-:Y:S02]  /*1760*/  FSETP.NEU.FTZ.AND P0, PT, R13, R16, PT ;  /* 0x000000100d00720b */ /* 0x000fe40003f1d000 */
[----:B------:R-:W-:Y:S02]  /*1770*/  SEL R12, R9, RZ, P2 ;  /* 0x000000ff090c7207 */ /* 0x000fe40001000000 */
[----:B------:R-:W-:Y:S02]  /*1780*/  ISETP.NE.AND P1, PT, R14, RZ, P1 ;  /* 0x000000ff0e00720c */ /* 0x000fe40000f25270 */
[----:B------:R-:W-:-:S02]  /*1790*/  SHF.R.U32.HI R14, RZ, R12, R17 ;  /* 0x0000000cff0e7219 */ /* 0x000fc40000011611 */
[----:B------:R-:W-:Y:S02]  /*17a0*/  PLOP3.LUT P0, PT, P0, P1, PT, 0xf8, 0x8f ;  /* 0x00000000008f781c */ /* 0x000fe40000703f70 */
[----:B------:R-:W-:Y:S02]  /*17b0*/  SHF.R.U32.HI R12, RZ, 0x1, R14 ;  /* 0x00000001ff0c7819 */ /* 0x000fe4000001160e */
[----:B------:R-:W-:-:S04]  /*17c0*/  SEL R9, RZ, 0x1, !P0 ;  /* 0x00000001ff097807 */ /* 0x000fc80004000000 */
[----:B------:R-:W-:-:S04]  /*17d0*/  LOP3.LUT R9, R9, 0x1, R12, 0xf8, !PT ;  /* 0x0000000109097812 */ /* 0x000fc800078ef80c */
[----:B------:R-:W-:-:S04]  /*17e0*/  LOP3.LUT R9, R9, R14, RZ, 0xc0, !PT ;  /* 0x0000000e09097212 */ /* 0x000fc800078ec0ff */
[----:B------:R-:W-:-:S04]  /*17f0*/  IADD3 R9, PT, PT, R12, R9, RZ ;  /* 0x000000090c097210 */ /* 0x000fc80007ffe0ff */
[----:B------:R-:W-:Y:S01]  /*1800*/  LOP3.LUT R4, R9, R4, RZ, 0xfc, !PT ;  /* 0x0000000409047212 */ /* 0x000fe200078efcff */
[----:B------:R-:W-:Y:S06]  /*1810*/  BRA `(.L_x_29) ;  /* 0x0000000000107947 */ /* 0x000fec0003800000 */
.L_x_28:
[----:B------:R-:W-:-:S04]  /*1820*/  LOP3.LUT R4, R4, 0x80000000, RZ, 0xc0, !PT ;  /* 0x8000000004047812 */ /* 0x000fc800078ec0ff */
[----:B------:R-:W-:Y:S01]  /*1830*/  LOP3.LUT R4, R4, 0x7f800000, RZ, 0xfc, !PT ;  /* 0x7f80000004047812 */ /* 0x000fe200078efcff */
[----:B------:R-:W-:Y:S06]  /*1840*/  BRA `(.L_x_29) ;  /* 0x0000000000047947 */ /* 0x000fec0003800000 */
.L_x_27:
[----:B------:R-:W-:-:S07]  /*1850*/  LEA R4, R13, R4, 0x17 ;  /* 0x000000040d047211 */ /* 0x000fce00078eb8ff */
.L_x_29:
[----:B------:R-:W-:Y:S05]  /*1860*/  BSYNC.RECONVERGENT B2 ;  /* 0x0000000000027941 */ /* 0x000fea0003800200 */
.L_x_26:
[----:B------:R-:W-:Y:S05]  /*1870*/  BRA `(.L_x_30) ;  /* 0x0000000000207947 */ /* 0x000fea0003800000 */
.L_x_25:
[----:B------:R-:W-:-:S04]  /*1880*/  LOP3.LUT R4, R17, 0x80000000, R4, 0x48, !PT ;  /* 0x8000000011047812 */ /* 0x000fc800078e4804 */
[----:B------:R-:W-:Y:S01]  /*1890*/  LOP3.LUT R4, R4, 0x7f800000, RZ, 0xfc, !PT ;  /* 0x7f80000004047812 */ /* 0x000fe200078efcff */
[----:B------:R-:W-:Y:S06]  /*18a0*/  BRA `(.L_x_30) ;  /* 0x0000000000147947 */ /* 0x000fec0003800000 */
.L_x_24:
[----:B------:R-:W-:Y:S01]  /*18b0*/  LOP3.LUT R4, R17, 0x80000000, R4, 0x48, !PT ;  /* 0x8000000011047812 */ /* 0x000fe200078e4804 */
[----:B------:R-:W-:Y:S06]  /*18c0*/  BRA `(.L_x_30) ;  /* 0x00000000000c7947 */ /* 0x000fec0003800000 */
.L_x_23:
[----:B------:R-:W0:Y:S01]  /*18d0*/  MUFU.RSQ R4, -QNAN ;  /* 0xffc0000000047908 */ /* 0x000e220000001400 */
[----:B------:R-:W-:Y:S05]  /*18e0*/  BRA `(.L_x_30) ;  /* 0x0000000000047947 */ /* 0x000fea0003800000 */
.L_x_22:
[----:B------:R-:W-:-:S07]  /*18f0*/  FADD.FTZ R4, R8, R17 ;  /* 0x0000001108047221 */ /* 0x000fce0000010000 */
.L_x_30:
[----:B------:R-:W-:Y:S05]  /*1900*/  BSYNC.RECONVERGENT B1 ;  /* 0x0000000000017941 */ /* 0x000fea0003800200 */
.L_x_20:
[----:B------:R-:W-:Y:S01]  /*1910*/  HFMA2 R13, -RZ, RZ, 0, 0 ;  /* 0x00000000ff0d7431 */ /* 0x000fe200000001ff */
[----:B------:R-:W-:-:S04]  /*1920*/  MOV R12, R10 ;  /* 0x0000000a000c7202 */ /* 0x000fc80000000f00 */
[----:B0-----:R-:W-:Y:S05]  /*1930*/  RET.REL.NODEC R12 `(_Z13add_frame_gpuPfS_PhS_S_S_S_S_S_S_) ;  /* 0xffffffe40cb07950 */ /* 0x001fea0003c3ffff */
.L_x_31:
[----:B------:R-:W-:-:S00]  /*1940*/  BRA `(.L_x_31) ;  /* 0xfffffffc00fc7947 */ /* 0x000fc0000383ffff */
[----:B------:R-:W-:-:S00]  /*1950*/  NOP ;  /* 0x0000000000007918 */ /* 0x000fc00000000000 */
        /* <DEDUP_REMOVED lines=10> */
.L_x_32:


//--------------------- .nv.shared._Z13add_frame_gpuPfS_PhS_S_S_S_S_S_S_ --------------------------
	.section	.nv.shared._Z13add_frame_gpuPfS_PhS_S_S_S_S_S_S_,"aw",@nobits
	.sectionflags	@""
	.align	4
.nv.shared._Z13add_frame_gpuPfS_PhS_S_S_S_S_S_S_:
	.zero		1108


//--------------------- .nv.shared.reserved.0     --------------------------
	.section	.nv.shared.reserved.0,"aw",@nobits
	.weak		__nv_reservedSMEM_offset_0_alias
	.size		__nv_reservedSMEM_offset_0_alias, 0, 64
	.other		__nv_reservedSMEM_offset_0_alias,@"STO_CUDA_RESERVED_SHARED STV_DEFAULT"
__nv_reservedSMEM_offset_0_alias:
	.zero		0
	.zero		64


//--------------------- .nv.constant0._Z13add_frame_gpuPfS_PhS_S_S_S_S_S_S_ --------------------------
	.section	.nv.constant0._Z13add_frame_gpuPfS_PhS_S_S_S_S_S_S_,"a",@progbits
	.sectionflags	@""
	.align	4
.nv.constant0._Z13add_frame_gpuPfS_PhS_S_S_S_S_S_S_:
	.zero		976


//--------------------- SYMBOLS --------------------------

	.type		.nv.reservedSmem.offset0,@object
	.size		.nv.reservedSmem.offset0,0x4
	.type		.nv.reservedSmem.cap,@object
	.size		.nv.reservedSmem.cap,0x4
